// auto-generated by cutlass_sweep.gemm — config: {"arch": "sm_90", "cluster_m": 1, "cluster_n": 1, "dtype": "bf16", "dtype_b": "bf16", "layout": "nt", "stages": 2, "tile_k": 128, "tile_m": 64, "tile_n": 256}
#include "cutlass/cutlass.h"
#include "cutlass/gemm/collective/collective_builder.hpp"
#include "cutlass/gemm/device/gemm_universal_adapter.h"
#include "cutlass/gemm/kernel/gemm_universal.hpp"
#include "cutlass/epilogue/collective/collective_builder.hpp"

using ElemA = cutlass::bfloat16_t;
using ElemB = cutlass::bfloat16_t;
using ElemCD = cutlass::bfloat16_t;
using Acc  = float;
using TileShape    = cute::Shape<cute::_64, cute::_256, cute::_128>;
using ClusterShape = cute::Shape<cute::_1, cute::_1, cute::_1>;

using CollectiveEpilogue = typename cutlass::epilogue::collective::CollectiveBuilder<
    cutlass::arch::Sm90, cutlass::arch::OpClassTensorOp,
    TileShape, ClusterShape,
    cutlass::epilogue::collective::EpilogueTileAuto,
    Acc, Acc,
    ElemCD, cutlass::layout::RowMajor, 128 / cutlass::sizeof_bits<ElemCD>::value,
    ElemCD, cutlass::layout::RowMajor, 128 / cutlass::sizeof_bits<ElemCD>::value,
    cutlass::epilogue::collective::EpilogueScheduleAuto
  >::CollectiveOp;

using CollectiveMainloop = typename cutlass::gemm::collective::CollectiveBuilder<
    cutlass::arch::Sm90, cutlass::arch::OpClassTensorOp,
    ElemA, cutlass::layout::RowMajor, 128 / cutlass::sizeof_bits<ElemA>::value,
    ElemB, cutlass::layout::ColumnMajor, 128 / cutlass::sizeof_bits<ElemB>::value,
    Acc,
    TileShape, ClusterShape,
    cutlass::gemm::collective::StageCount<2>,
    cutlass::gemm::collective::KernelScheduleAuto
  >::CollectiveOp;

using GemmKernel = cutlass::gemm::kernel::GemmUniversal<
    cute::Shape<int,int,int,int>,
    CollectiveMainloop,
    CollectiveEpilogue
>;
using Gemm = cutlass::gemm::device::GemmUniversalAdapter<GemmKernel>;

// Force the device kernel symbol into the cubin without needing a host main.
auto* _anchor = &cutlass::device_kernel<GemmKernel>;


// ===== COMPILED SASS (sm_90a) =====

	.target	sm_90a

	.elftype	@"ET_EXEC"


//--------------------- .note.nv.tkinfo           --------------------------
	.section	.note.nv.tkinfo,"",@"SHT_NOTE"
	.sectionflags	@"SHF_NOTE_NV_TKINFO"
	.tkinfo
        /*0018*/ 	.word	0x00000002
        /*0030*/ 	.string	""
        /*0030*/ 	.string	"ptxas"
        /*0030*/ 	.string	"Cuda compilation tools, release 13.0, V13.0.88"
        /*0030*/ 	.string	"Build cuda_13.0.r13.0/compiler.36424714_0"
        /*0030*/ 	.string	"-arch sm_90a -m 64 "



//--------------------- .note.nv.cuinfo           --------------------------
	.section	.note.nv.cuinfo,"",@"SHT_NOTE"
	.sectionflags	@"SHF_NOTE_NV_CUINFO"
        /*0018*/ 	.short	0x0002
        /*001a*/ 	.short	0x005a
        /*001c*/ 	.short	0x0082
	.zero		2


//--------------------- .nv.info                  --------------------------
	.section	.nv.info,"",@"SHT_CUDA_INFO"
	.align	4


	//----- nvinfo : EIATTR_REGCOUNT
	.align		4
        /*0000*/ 	.byte	0x04, 0x2f
        /*0002*/ 	.short	(.L_15 - .L_14)
	.align		4
.L_14:
        /*0004*/ 	.word	index@(_ZN7cutlass13device_kernelINS_4gemm6kernel13GemmUniversalIN4cute5tupleIJiiiiEEENS1_10collective13CollectiveMmaINS1_34MainloopSm90TmaGmmaWarpSpecializedILi2ENS5_IJNS4_1CILi1EEESB_SB_EEENS1_32KernelTmaWarpSpecializedPingpongEEENS5_IJNSA_ILi64EEENSA_ILi256EEENSA_ILi128EEEEEENS_10bfloat16_tENS5_IJlSB_lEEESJ_SK_NS4_8TiledMMAINS4_8MMA_AtomIJNS4_4SM904GMMA28MMA_64x256x16_F32BF16BF16_SSILNSO_5MajorE0ELSQ_0ELNSO_7ScaleInE1ELSR_1EEEEEENS4_6LayoutISC_NS5_IJNSA_ILi0EEESV_SV_EEEEENS5_IJNS4_10UnderscoreESY_SY_EEEEENS4_13SM90_TMA_LOADENS4_14ComposedLayoutINS4_7SwizzleILi3ELi4ELi3EEENS4_18smem_ptr_flag_bitsILi16EEENSU_INS5_IJNSA_ILi8EEESF_EEENS5_IJSF_SB_EEEEEEEvNS4_8identityES11_S1B_vS1C_EENS_8epilogue10collective6detail29Sm90TmaWarpSpecializedAdapterINS1F_15DefaultEpilogueISJ_SK_SK_NS1E_6thread17LinearCombinationISJ_Li1EffLNS1J_9ScaleType4KindE0ELNS_15FloatRoundStyleE2ESJ_EENS1_15EpilogueDefaultEEEEEvvEEEEvNT_6ParamsE)
        /*0008*/ 	.word	0x000000a8


	//----- nvinfo : EIATTR_FRAME_SIZE
	.align		4
.L_15:
        /*000c*/ 	.byte	0x04, 0x11
        /*000e*/ 	.short	(.L_17 - .L_16)
	.align		4
.L_16:
        /*0010*/ 	.word	index@(_ZN7cutlass13device_kernelINS_4gemm6kernel13GemmUniversalIN4cute5tupleIJiiiiEEENS1_10collective13CollectiveMmaINS1_34MainloopSm90TmaGmmaWarpSpecializedILi2ENS5_IJNS4_1CILi1EEESB_SB_EEENS1_32KernelTmaWarpSpecializedPingpongEEENS5_IJNSA_ILi64EEENSA_ILi256EEENSA_ILi128EEEEEENS_10bfloat16_tENS5_IJlSB_lEEESJ_SK_NS4_8TiledMMAINS4_8MMA_AtomIJNS4_4SM904GMMA28MMA_64x256x16_F32BF16BF16_SSILNSO_5MajorE0ELSQ_0ELNSO_7ScaleInE1ELSR_1EEEEEENS4_6LayoutISC_NS5_IJNSA_ILi0EEESV_SV_EEEEENS5_IJNS4_10UnderscoreESY_SY_EEEEENS4_13SM90_TMA_LOADENS4_14ComposedLayoutINS4_7SwizzleILi3ELi4ELi3EEENS4_18smem_ptr_flag_bitsILi16EEENSU_INS5_IJNSA_ILi8EEESF_EEENS5_IJSF_SB_EEEEEEEvNS4_8identityES11_S1B_vS1C_EENS_8epilogue10collective6detail29Sm90TmaWarpSpecializedAdapterINS1F_15DefaultEpilogueISJ_SK_SK_NS1E_6thread17LinearCombinationISJ_Li1EffLNS1J_9ScaleType4KindE0ELNS_15FloatRoundStyleE2ESJ_EENS1_15EpilogueDefaultEEEEEvvEEEEvNT_6ParamsE)
        /*0014*/ 	.word	0x00000000


	//----- nvinfo : EIATTR_MIN_STACK_SIZE
	.align		4
.L_17:
        /*0018*/ 	.byte	0x04, 0x12
        /*001a*/ 	.short	(.L_19 - .L_18)
	.align		4
.L_18:
        /*001c*/ 	.word	index@(_ZN7cutlass13device_kernelINS_4gemm6kernel13GemmUniversalIN4cute5tupleIJiiiiEEENS1_10collective13CollectiveMmaINS1_34MainloopSm90TmaGmmaWarpSpecializedILi2ENS5_IJNS4_1CILi1EEESB_SB_EEENS1_32KernelTmaWarpSpecializedPingpongEEENS5_IJNSA_ILi64EEENSA_ILi256EEENSA_ILi128EEEEEENS_10bfloat16_tENS5_IJlSB_lEEESJ_SK_NS4_8TiledMMAINS4_8MMA_AtomIJNS4_4SM904GMMA28MMA_64x256x16_F32BF16BF16_SSILNSO_5MajorE0ELSQ_0ELNSO_7ScaleInE1ELSR_1EEEEEENS4_6LayoutISC_NS5_IJNSA_ILi0EEESV_SV_EEEEENS5_IJNS4_10UnderscoreESY_SY_EEEEENS4_13SM90_TMA_LOADENS4_14ComposedLayoutINS4_7SwizzleILi3ELi4ELi3EEENS4_18smem_ptr_flag_bitsILi16EEENSU_INS5_IJNSA_ILi8EEESF_EEENS5_IJSF_SB_EEEEEEEvNS4_8identityES11_S1B_vS1C_EENS_8epilogue10collective6detail29Sm90TmaWarpSpecializedAdapterINS1F_15DefaultEpilogueISJ_SK_SK_NS1E_6thread17LinearCombinationISJ_Li1EffLNS1J_9ScaleType4KindE0ELNS_15FloatRoundStyleE2ESJ_EENS1_15EpilogueDefaultEEEEEvvEEEEvNT_6ParamsE)
        /*0020*/ 	.word	0x00000000
.L_19:


//--------------------- .nv.compat                --------------------------
	.section	.nv.compat,"",@"SHT_CUDA_COMPAT_INFO"
	.align	4
        /*0000*/ 	.byte	0x02, 0x09, 0x01, 0x00, 0x02, 0x02, 0x04, 0x00, 0x02, 0x05, 0x05, 0x00, 0x03, 0x07, 0x01, 0x01
        /*0010*/ 	.byte	0x02, 0x03, 0x01, 0x00, 0x02, 0x06, 0x01, 0x00, 0x04, 0x0b, 0x08, 0x00, 0x00, 0x00, 0x00, 0x00
        /*0020*/ 	.byte	0x00, 0x00, 0x00, 0x00


//--------------------- .nv.info._ZN7cutlass13device_kernelINS_4gemm6kernel13GemmUniversalIN4cute5tupleIJiiiiEEENS1_10collective13CollectiveMmaINS1_34MainloopSm90TmaGmmaWarpSpecializedILi2ENS5_IJNS4_1CILi1EEESB_SB_EEENS1_32KernelTmaWarpSpecializedPingpongEEENS5_IJNSA_ILi64EEENSA_ILi256EEENSA_ILi128EEEEEENS_10bfloat16_tENS5_IJlSB_lEEESJ_SK_NS4_8TiledMMAINS4_8MMA_AtomIJNS4_4SM904GMMA28MMA_64x256x16_F32BF16BF16_SSILNSO_5MajorE0ELSQ_0ELNSO_7ScaleInE1ELSR_1EEEEEENS4_6LayoutISC_NS5_IJNSA_ILi0EEESV_SV_EEEEENS5_IJNS4_10UnderscoreESY_SY_EEEEENS4_13SM90_TMA_LOADENS4_14ComposedLayoutINS4_7SwizzleILi3ELi4ELi3EEENS4_18smem_ptr_flag_bitsILi16EEENSU_INS5_IJNSA_ILi8EEESF_EEENS5_IJSF_SB_EEEEEEEvNS4_8identityES11_S1B_vS1C_EENS_8epilogue10collective6detail29Sm90TmaWarpSpecializedAdapterINS1F_15DefaultEpilogueISJ_SK_SK_NS1E_6thread17LinearCombinationISJ_Li1EffLNS1J_9ScaleType4KindE0ELNS_15FloatRoundStyleE2ESJ_EENS1_15EpilogueDefaultEEEEEvvEEEEvNT_6ParamsE --------------------------
	.section	.nv.info._ZN7cutlass13device_kernelINS_4gemm6kernel13GemmUniversalIN4cute5tupleIJiiiiEEENS1_10collective13CollectiveMmaINS1_34MainloopSm90TmaGmmaWarpSpecializedILi2ENS5_IJNS4_1CILi1EEESB_SB_EEENS1_32KernelTmaWarpSpecializedPingpongEEENS5_IJNSA_ILi64EEENSA_ILi256EEENSA_ILi128EEEEEENS_10bfloat16_tENS5_IJlSB_lEEESJ_SK_NS4_8TiledMMAINS4_8MMA_AtomIJNS4_4SM904GMMA28MMA_64x256x16_F32BF16BF16_SSILNSO_5MajorE0ELSQ_0ELNSO_7ScaleInE1ELSR_1EEEEEENS4_6LayoutISC_NS5_IJNSA_ILi0EEESV_SV_EEEEENS5_IJNS4_10UnderscoreESY_SY_EEEEENS4_13SM90_TMA_LOADENS4_14ComposedLayoutINS4_7SwizzleILi3ELi4ELi3EEENS4_18smem_ptr_flag_bitsILi16EEENSU_INS5_IJNSA_ILi8EEESF_EEENS5_IJSF_SB_EEEEEEEvNS4_8identityES11_S1B_vS1C_EENS_8epilogue10collective6detail29Sm90TmaWarpSpecializedAdapterINS1F_15DefaultEpilogueISJ_SK_SK_NS1E_6thread17LinearCombinationISJ_Li1EffLNS1J_9ScaleType4KindE0ELNS_15FloatRoundStyleE2ESJ_EENS1_15EpilogueDefaultEEEEEvvEEEEvNT_6ParamsE,"",@"SHT_CUDA_INFO"
	.sectionflags	@""
	.align	4


	//----- nvinfo : EIATTR_CUDA_API_VERSION
	.align		4
        /*0000*/ 	.byte	0x04, 0x37
        /*0002*/ 	.short	(.L_21 - .L_20)
.L_20:
        /*0004*/ 	.word	0x00000082


	//----- nvinfo : EIATTR_KPARAM_INFO
	.align		4
.L_21:
        /*0008*/ 	.byte	0x04, 0x17
        /*000a*/ 	.short	(.L_23 - .L_22)
.L_22:
        /*000c*/ 	.word	0x00000000
        /*0010*/ 	.short	0x0000
        /*0012*/ 	.short	0x0070
        /*0014*/ 	.byte	0x00, 0xf0, 0x01, 0x10


	//----- nvinfo : EIATTR_SPARSE_MMA_MASK
	.align		4
.L_23:
        /*0018*/ 	.byte	0x03, 0x50
        /*001a*/ 	.short	0x0000


	//----- nvinfo : EIATTR_MAXREG_COUNT
	.align		4
        /*001c*/ 	.byte	0x03, 0x1b
        /*001e*/ 	.short	0x00a8


	//----- nvinfo : EIATTR_NUM_BARRIERS
	.align		4
        /*0020*/ 	.byte	0x02, 0x4c
        /*0022*/ 	.byte	0x01
	.zero		1


	//----- nvinfo : EIATTR_EXTERNS
	.align		4
        /*0024*/ 	.byte	0x04, 0x0f
        /*0026*/ 	.short	(.L_25 - .L_24)


	//   ....[0]....
	.align		4
.L_24:
        /*0028*/ 	.word	index@(__assertfail)


	//----- nvinfo : EIATTR_MERCURY_ISA_VERSION
	.align		4
.L_25:
        /*002c*/ 	.byte	0x03, 0x5f
        /*002e*/ 	.short	0x0101


	//----- nvinfo : EIATTR_INT_WARP_WIDE_INSTR_OFFSETS
	.align		4
        /*0030*/ 	.byte	0x04, 0x31
        /*0032*/ 	.short	(.L_27 - .L_26)


	//   ....[0]....
.L_26:
        /*0034*/ 	.word	0x00000430


	//   ....[1]....
        /*0038*/ 	.word	0x00000450


	//   ....[2]....
        /*003c*/ 	.word	0x000004d0


	//   ....[3]....
        /*0040*/ 	.word	0x000004e0


	//   ....[4]....
        /*0044*/ 	.word	0x000004f0


	//   ....[5]....
        /*0048*/ 	.word	0x00000510


	//   ....[6]....
        /*004c*/ 	.word	0x00000570


	//   ....[7]....
        /*0050*/ 	.word	0x00000590


	//----- nvinfo : EIATTR_COOP_GROUP_MASK_REGIDS
	.align		4
.L_27:
        /*0054*/ 	.byte	0x04, 0x29
        /*0056*/ 	.short	(.L_29 - .L_28)


	//   ....[0]....
.L_28:
        /*0058*/ 	.word	0xffffffff


	//   ....[1]....
        /*005c*/ 	.word	0xffffffff


	//   ....[2]....
        /*0060*/ 	.word	0xffffffff


	//   ....[3]....
        /*0064*/ 	.word	0xffffffff


	//   ....[4]....
        /*0068*/ 	.word	0xffffffff


	//   ....[5]....
        /*006c*/ 	.word	0xffffffff


	//----- nvinfo : EIATTR_COOP_GROUP_INSTR_OFFSETS
	.align		4
.L_29:
        /*0070*/ 	.byte	0x04, 0x28
        /*0072*/ 	.short	(.L_31 - .L_30)


	//   ....[0]....
.L_30:
        /*0074*/ 	.word	0x00000050


	//   ....[1]....
        /*0078*/ 	.word	0x00000080


	//   ....[2]....
        /*007c*/ 	.word	0x00000180


	//   ....[3]....
        /*0080*/ 	.word	0x00000350


	//   ....[4]....
        /*0084*/ 	.word	0x00000390


	//   ....[5]....
        /*0088*/ 	.word	0x000003d0


	//----- nvinfo : EIATTR_REG_RECONFIG
	.align		4
.L_31:
        /*008c*/ 	.byte	0x01, 0x54
	.zero		2


	//----- nvinfo : EIATTR_SYSCALL_OFFSETS
	.align		4
        /*0090*/ 	.byte	0x04, 0x46
        /*0092*/ 	.short	(.L_33 - .L_32)


	//   ....[0]....
.L_32:
        /*0094*/ 	.word	0x00001650


	//----- nvinfo : EIATTR_MBARRIER_INSTR_OFFSETS
	.align		4
.L_33:
        /*0098*/ 	.byte	0x04, 0x39
        /*009a*/ 	.short	(.L_35 - .L_34)


	//   ....[0]....
.L_34:
        /*009c*/ 	.word	0x00000300
        /*00a0*/ 	.word	0x000000ff
        /*00a4*/ 	.word	0x00000000
        /*00a8*/ 	.short	0x0100
        /*00aa*/ 	.byte	0x09
	.zero		1


	//   ....[1]....
        /*00ac*/ 	.word	0x00000310
        /*00b0*/ 	.word	0x000000ff
        /*00b4*/ 	.word	0x00000010
        /*00b8*/ 	.short	0x0100
        /*00ba*/ 	.byte	0x09
	.zero		1


	//   ....[2]....
        /*00bc*/ 	.word	0x00000320
        /*00c0*/ 	.word	0x000000ff
        /*00c4*/ 	.word	0x00000008
        /*00c8*/ 	.short	0x0100
        /*00ca*/ 	.byte	0x09
	.zero		1


	//   ....[3]....
        /*00cc*/ 	.word	0x00000330
        /*00d0*/ 	.word	0x000000ff
        /*00d4*/ 	.word	0x00000018
        /*00d8*/ 	.short	0x0100
        /*00da*/ 	.byte	0x09
	.zero		1


	//   ....[4]....
        /*00dc*/ 	.word	0x000005b0
        /*00e0*/ 	.word	0x000000ff
        /*00e4*/ 	.word	0x00000050
        /*00e8*/ 	.short	0x0100
        /*00ea*/ 	.byte	0x09
	.zero		1


	//   ....[5]....
        /*00ec*/ 	.word	0x000005c0
        /*00f0*/ 	.word	0x000000ff
        /*00f4*/ 	.word	0x00000058
        /*00f8*/ 	.short	0x0100
        /*00fa*/ 	.byte	0x09
	.zero		1


	//   ....[6]....
        /*00fc*/ 	.word	0x00000600
        /*0100*/ 	.word	0x000000ff
        /*0104*/ 	.word	0x00000030
        /*0108*/ 	.short	0x0100
        /*010a*/ 	.byte	0x0a
	.zero		1


	//   ....[7]....
        /*010c*/ 	.word	0x00000620
        /*0110*/ 	.word	0x000000ff
        /*0114*/ 	.word	0x00000038
        /*0118*/ 	.short	0x0100
        /*011a*/ 	.byte	0x0a
	.zero		1


	//   ....[8]....
        /*011c*/ 	.word	0x00000630
        /*0120*/ 	.word	0x000000ff
        /*0124*/ 	.word	0x00000040
        /*0128*/ 	.short	0x0100
        /*012a*/ 	.byte	0x0a
	.zero		1


	//   ....[9]....
        /*012c*/ 	.word	0x00000640
        /*0130*/ 	.word	0x000000ff
        /*0134*/ 	.word	0x00000048
        /*0138*/ 	.short	0x0100
        /*013a*/ 	.byte	0x0a
	.zero		1


	//   ....[10]....
        /*013c*/ 	.word	0x00001530
        /*0140*/ 	.word	0x0000009b
        /*0144*/ 	.word	0x00000000
        /*0148*/ 	.short	0x010a
        /*014a*/ 	.byte	0x2d
	.zero		1


	//   ....[11]....
        /*014c*/ 	.word	0x000016e0
        /*0150*/ 	.word	0x00000003
        /*0154*/ 	.word	0x00000000
        /*0158*/ 	.short	0x010a
        /*015a*/ 	.byte	0x3f
	.zero		1


	//   ....[12]....
        /*015c*/ 	.word	0x00001740
        /*0160*/ 	.word	0x00000003
        /*0164*/ 	.word	0x00000000
        /*0168*/ 	.short	0x010a
        /*016a*/ 	.byte	0x3f
	.zero		1


	//   ....[13]....
        /*016c*/ 	.word	0x00001cd0
        /*0170*/ 	.word	0x000000ff
        /*0174*/ 	.word	0x00000000
        /*0178*/ 	.short	0x010a
        /*017a*/ 	.byte	0x08
	.zero		1


	//   ....[14]....
        /*017c*/ 	.word	0x00001d10
        /*0180*/ 	.word	0x000000ff
        /*0184*/ 	.word	0x00000000
        /*0188*/ 	.short	0x010a
        /*018a*/ 	.byte	0x08
	.zero		1


	//   ....[15]....
        /*018c*/ 	.word	0x000021b0
        /*0190*/ 	.word	0x000000ff
        /*0194*/ 	.word	0x00000000
        /*0198*/ 	.short	0x0101
        /*019a*/ 	.byte	0x08
	.zero		1


	//   ....[16]....
        /*019c*/ 	.word	0x000022a0
        /*01a0*/ 	.word	0x0000009c
        /*01a4*/ 	.word	0x00000000
        /*01a8*/ 	.short	0x0101
        /*01aa*/ 	.byte	0x2e
	.zero		1


	//   ....[17]....
        /*01ac*/ 	.word	0x00002370
        /*01b0*/ 	.word	0x000000ff
        /*01b4*/ 	.word	0x00000000
        /*01b8*/ 	.short	0x0101
        /*01ba*/ 	.byte	0x04
	.zero		1


	//   ....[18]....
        /*01bc*/ 	.word	0x00002420
        /*01c0*/ 	.word	0x0000009b
        /*01c4*/ 	.word	0x00000010
        /*01c8*/ 	.short	0x010a
        /*01ca*/ 	.byte	0x2d
	.zero		1


	//   ....[19]....
        /*01cc*/ 	.word	0x0000a210
        /*01d0*/ 	.word	0x0000009e
        /*01d4*/ 	.word	0x00000000
        /*01d8*/ 	.short	0x0101
        /*01da*/ 	.byte	0x2e
	.zero		1


	//   ....[20]....
        /*01dc*/ 	.word	0x0000abf0
        /*01e0*/ 	.word	0x00000007
        /*01e4*/ 	.word	0x00000010
        /*01e8*/ 	.short	0x010a
        /*01ea*/ 	.byte	0x3f
	.zero		1


	//   ....[21]....
        /*01ec*/ 	.word	0x0000b050
        /*01f0*/ 	.word	0x00000003
        /*01f4*/ 	.word	0x00000058
        /*01f8*/ 	.short	0x0101
        /*01fa*/ 	.byte	0x3f
	.zero		1


	//   ....[22]....
        /*01fc*/ 	.word	0x0000b7c0
        /*0200*/ 	.word	0x00000007
        /*0204*/ 	.word	0x00000000
        /*0208*/ 	.short	0x010a
        /*020a*/ 	.byte	0x3f
	.zero		1


	//   ....[23]....
        /*020c*/ 	.word	0x0000b840
        /*0210*/ 	.word	0x00000003
        /*0214*/ 	.word	0x00000000
        /*0218*/ 	.short	0x010a
        /*021a*/ 	.byte	0x3f
	.zero		1


	//   ....[24]....
        /*021c*/ 	.word	0x0000b8a0
        /*0220*/ 	.word	0x0000009d
        /*0224*/ 	.word	0x00000000
        /*0228*/ 	.short	0x010a
        /*022a*/ 	.byte	0x3f
	.zero		1


	//   ....[25]....
        /*022c*/ 	.word	0x0000b8f0
        /*0230*/ 	.word	0x00000003
        /*0234*/ 	.word	0x00000000
        /*0238*/ 	.short	0x010a
        /*023a*/ 	.byte	0x3f
	.zero		1


	//   ....[26]....
        /*023c*/ 	.word	0x0000b950
        /*0240*/ 	.word	0x00000004
        /*0244*/ 	.word	0x00000000
        /*0248*/ 	.short	0x010a
        /*024a*/ 	.byte	0x3f
	.zero		1


	//   ....[27]....
        /*024c*/ 	.word	0x0000b9a0
        /*0250*/ 	.word	0x0000009d
        /*0254*/ 	.word	0x00000010
        /*0258*/ 	.short	0x010a
        /*025a*/ 	.byte	0x3f
	.zero		1


	//   ....[28]....
        /*025c*/ 	.word	0x0000ba70
        /*0260*/ 	.word	0x00000007
        /*0264*/ 	.word	0x00000010
        /*0268*/ 	.short	0x010a
        /*026a*/ 	.byte	0x3f
	.zero		1


	//   ....[29]....
        /*026c*/ 	.word	0x0000bb40
        /*0270*/ 	.word	0x00000007
        /*0274*/ 	.word	0x00000000
        /*0278*/ 	.short	0x010a
        /*027a*/ 	.byte	0x3f
	.zero		1


	//----- nvinfo : EIATTR_NUM_MBARRIERS
	.align		4
.L_35:
        /*027c*/ 	.byte	0x03, 0x38
        /*027e*/ 	.short	0x000a


	//----- nvinfo : EIATTR_EXIT_INSTR_OFFSETS
	.align		4
        /*0280*/ 	.byte	0x04, 0x1c
        /*0282*/ 	.short	(.L_37 - .L_36)


	//   ....[0]....
.L_36:
        /*0284*/ 	.word	0x00001200


	//   ....[1]....
        /*0288*/ 	.word	0x00001260


	//   ....[2]....
        /*028c*/ 	.word	0x0000a920


	//   ....[3]....
        /*0290*/ 	.word	0x0000a950


	//   ....[4]....
        /*0294*/ 	.word	0x0000b890


	//----- nvinfo : EIATTR_MAX_THREADS
	.align		4
.L_37:
        /*0298*/ 	.byte	0x04, 0x05
        /*029a*/ 	.short	(.L_39 - .L_38)
.L_38:
        /*029c*/ 	.word	0x00000180
        /*02a0*/ 	.word	0x00000001
        /*02a4*/ 	.word	0x00000001


	//----- nvinfo : EIATTR_CRS_STACK_SIZE
	.align		4
.L_39:
        /*02a8*/ 	.byte	0x04, 0x1e
        /*02aa*/ 	.short	(.L_41 - .L_40)
.L_40:
        /*02ac*/ 	.word	0x00000000


	//----- nvinfo : EIATTR_CBANK_PARAM_SIZE
	.align		4
.L_41:
        /*02b0*/ 	.byte	0x03, 0x19
        /*02b2*/ 	.short	0x0470


	//----- nvinfo : EIATTR_PARAM_CBANK
	.align		4
        /*02b4*/ 	.byte	0x04, 0x0a
        /*02b6*/ 	.short	(.L_43 - .L_42)
	.align		4
.L_42:
        /*02b8*/ 	.word	index@(.nv.constant0._ZN7cutlass13device_kernelINS_4gemm6kernel13GemmUniversalIN4cute5tupleIJiiiiEEENS1_10collective13CollectiveMmaINS1_34MainloopSm90TmaGmmaWarpSpecializedILi2ENS5_IJNS4_1CILi1EEESB_SB_EEENS1_32KernelTmaWarpSpecializedPingpongEEENS5_IJNSA_ILi64EEENSA_ILi256EEENSA_ILi128EEEEEENS_10bfloat16_tENS5_IJlSB_lEEESJ_SK_NS4_8TiledMMAINS4_8MMA_AtomIJNS4_4SM904GMMA28MMA_64x256x16_F32BF16BF16_SSILNSO_5MajorE0ELSQ_0ELNSO_7ScaleInE1ELSR_1EEEEEENS4_6LayoutISC_NS5_IJNSA_ILi0EEESV_SV_EEEEENS5_IJNS4_10UnderscoreESY_SY_EEEEENS4_13SM90_TMA_LOADENS4_14ComposedLayoutINS4_7SwizzleILi3ELi4ELi3EEENS4_18smem_ptr_flag_bitsILi16EEENSU_INS5_IJNSA_ILi8EEESF_EEENS5_IJSF_SB_EEEEEEEvNS4_8identityES11_S1B_vS1C_EENS_8epilogue10collective6detail29Sm90TmaWarpSpecializedAdapterINS1F_15DefaultEpilogueISJ_SK_SK_NS1E_6thread17LinearCombinationISJ_Li1EffLNS1J_9ScaleType4KindE0ELNS_15FloatRoundStyleE2ESJ_EENS1_15EpilogueDefaultEEEEEvvEEEEvNT_6ParamsE)
        /*02bc*/ 	.short	0x0210
        /*02be*/ 	.short	0x0470


	//----- nvinfo : EIATTR_SW_WAR
	.align		4
.L_43:
        /*02c0*/ 	.byte	0x04, 0x36
        /*02c2*/ 	.short	(.L_45 - .L_44)
.L_44:
        /*02c4*/ 	.word	0x00000008
.L_45:


//--------------------- .nv.callgraph             --------------------------
	.section	.nv.callgraph,"",@"SHT_CUDA_CALLGRAPH"
	.align	4
	.sectionentsize	8
	.align		4
        /*0000*/ 	.word	0x00000000
	.align		4
        /*0004*/ 	.word	0xffffffff
	.align		4
        /*0008*/ 	.word	index@(_ZN7cutlass13device_kernelINS_4gemm6kernel13GemmUniversalIN4cute5tupleIJiiiiEEENS1_10collective13CollectiveMmaINS1_34MainloopSm90TmaGmmaWarpSpecializedILi2ENS5_IJNS4_1CILi1EEESB_SB_EEENS1_32KernelTmaWarpSpecializedPingpongEEENS5_IJNSA_ILi64EEENSA_ILi256EEENSA_ILi128EEEEEENS_10bfloat16_tENS5_IJlSB_lEEESJ_SK_NS4_8TiledMMAINS4_8MMA_AtomIJNS4_4SM904GMMA28MMA_64x256x16_F32BF16BF16_SSILNSO_5MajorE0ELSQ_0ELNSO_7ScaleInE1ELSR_1EEEEEENS4_6LayoutISC_NS5_IJNSA_ILi0EEESV_SV_EEEEENS5_IJNS4_10UnderscoreESY_SY_EEEEENS4_13SM90_TMA_LOADENS4_14ComposedLayoutINS4_7SwizzleILi3ELi4ELi3EEENS4_18smem_ptr_flag_bitsILi16EEENSU_INS5_IJNSA_ILi8EEESF_EEENS5_IJSF_SB_EEEEEEEvNS4_8identityES11_S1B_vS1C_EENS_8epilogue10collective6detail29Sm90TmaWarpSpecializedAdapterINS1F_15DefaultEpilogueISJ_SK_SK_NS1E_6thread17LinearCombinationISJ_Li1EffLNS1J_9ScaleType4KindE0ELNS_15FloatRoundStyleE2ESJ_EENS1_15EpilogueDefaultEEEEEvvEEEEvNT_6ParamsE)
	.align		4
        /*000c*/ 	.word	index@(__assertfail)
	.align		4
        /*0010*/ 	.word	0x00000000
	.align		4
        /*0014*/ 	.word	0xfffffffe
	.align		4
        /*0018*/ 	.word	0x00000000
	.align		4
        /*001c*/ 	.word	0xfffffffd
	.align		4
        /*0020*/ 	.word	0x00000000
	.align		4
        /*0024*/ 	.word	0xfffffffc


//--------------------- .nv.constant4             --------------------------
	.section	.nv.constant4,"a",@progbits
	.align	8
	.align		8
.nv.constant4:
        /*0000*/ 	.dword	__assertfail
	.align		8
        /*0008*/ 	.dword	__unnamed_1
	.align		8
        /*0010*/ 	.dword	_ZN40_INTERNAL_94900096_4_k_cu_f9146f26_154964cuda3std3__45__cpo5beginE
	.align		8
        /*0018*/ 	.dword	_ZN40_INTERNAL_94900096_4_k_cu_f9146f26_154964cuda3std3__45__cpo3endE
	.align		8
        /*0020*/ 	.dword	_ZN40_INTERNAL_94900096_4_k_cu_f9146f26_154964cuda3std3__45__cpo6cbeginE
	.align		8
        /*0028*/ 	.dword	_ZN40_INTERNAL_94900096_4_k_cu_f9146f26_154964cuda3std3__45__cpo4cendE
	.align		8
        /*0030*/ 	.dword	_ZN40_INTERNAL_94900096_4_k_cu_f9146f26_154964cuda3std3__442_GLOBAL__N__94900096_4_k_cu_f9146f26_154966ignoreE
	.align		8
        /*0038*/ 	.dword	_ZN40_INTERNAL_94900096_4_k_cu_f9146f26_154964cuda3std3__419piecewise_constructE
	.align		8
        /*0040*/ 	.dword	_ZN40_INTERNAL_94900096_4_k_cu_f9146f26_154964cuda3std3__48in_placeE
	.align		8
        /*0048*/ 	.dword	_ZN40_INTERNAL_94900096_4_k_cu_f9146f26_154964cuda3std6ranges3__45__cpo4swapE
	.align		8
        /*0050*/ 	.dword	_ZN40_INTERNAL_94900096_4_k_cu_f9146f26_154964cuda3std6ranges3__45__cpo9iter_moveE
	.align		8
        /*0058*/ 	.dword	_ZN40_INTERNAL_94900096_4_k_cu_f9146f26_154964cute7productE
	.align		8
        /*0060*/ 	.dword	_ZN40_INTERNAL_94900096_4_k_cu_f9146f26_154964cute1_E
	.align		8
        /*0068*/ 	.dword	$str$22
	.align		8
        /*0070*/ 	.dword	$str$23


//--------------------- .text._ZN7cutlass13device_kernelINS_4gemm6kernel13GemmUniversalIN4cute5tupleIJiiiiEEENS1_10collective13CollectiveMmaINS1_34MainloopSm90TmaGmmaWarpSpecializedILi2ENS5_IJNS4_1CILi1EEESB_SB_EEENS1_32KernelTmaWarpSpecializedPingpongEEENS5_IJNSA_ILi64EEENSA_ILi256EEENSA_ILi128EEEEEENS_10bfloat16_tENS5_IJlSB_lEEESJ_SK_NS4_8TiledMMAINS4_8MMA_AtomIJNS4_4SM904GMMA28MMA_64x256x16_F32BF16BF16_SSILNSO_5MajorE0ELSQ_0ELNSO_7ScaleInE1ELSR_1EEEEEENS4_6LayoutISC_NS5_IJNSA_ILi0EEESV_SV_EEEEENS5_IJNS4_10UnderscoreESY_SY_EEEEENS4_13SM90_TMA_LOADENS4_14ComposedLayoutINS4_7SwizzleILi3ELi4ELi3EEENS4_18smem_ptr_flag_bitsILi16EEENSU_INS5_IJNSA_ILi8EEESF_EEENS5_IJSF_SB_EEEEEEEvNS4_8identityES11_S1B_vS1C_EENS_8epilogue10collective6detail29Sm90TmaWarpSpecializedAdapterINS1F_15DefaultEpilogueISJ_SK_SK_NS1E_6thread17LinearCombinationISJ_Li1EffLNS1J_9ScaleType4KindE0ELNS_15FloatRoundStyleE2ESJ_EENS1_15EpilogueDefaultEEEEEvvEEEEvNT_6ParamsE --------------------------
	.section	.text._ZN7cutlass13device_kernelINS_4gemm6kernel13GemmUniversalIN4cute5tupleIJiiiiEEENS1_10collective13CollectiveMmaINS1_34MainloopSm90TmaGmmaWarpSpecializedILi2ENS5_IJNS4_1CILi1EEESB_SB_EEENS1_32KernelTmaWarpSpecializedPingpongEEENS5_IJNSA_ILi64EEENSA_ILi256EEENSA_ILi128EEEEEENS_10bfloat16_tENS5_IJlSB_lEEESJ_SK_NS4_8TiledMMAINS4_8MMA_AtomIJNS4_4SM904GMMA28MMA_64x256x16_F32BF16BF16_SSILNSO_5MajorE0ELSQ_0ELNSO_7ScaleInE1ELSR_1EEEEEENS4_6LayoutISC_NS5_IJNSA_ILi0EEESV_SV_EEEEENS5_IJNS4_10UnderscoreESY_SY_EEEEENS4_13SM90_TMA_LOADENS4_14ComposedLayoutINS4_7SwizzleILi3ELi4ELi3EEENS4_18smem_ptr_flag_bitsILi16EEENSU_INS5_IJNSA_ILi8EEESF_EEENS5_IJSF_SB_EEEEEEEvNS4_8identityES11_S1B_vS1C_EENS_8epilogue10collective6detail29Sm90TmaWarpSpecializedAdapterINS1F_15DefaultEpilogueISJ_SK_SK_NS1E_6thread17LinearCombinationISJ_Li1EffLNS1J_9ScaleType4KindE0ELNS_15FloatRoundStyleE2ESJ_EENS1_15EpilogueDefaultEEEEEvvEEEEvNT_6ParamsE,"ax",@progbits
	.align	128
.text._ZN7cutlass13device_kernelINS_4gemm6kernel13GemmUniversalIN4cute5tupleIJiiiiEEENS1_10collective13CollectiveMmaINS1_34MainloopSm90TmaGmmaWarpSpecializedILi2ENS5_IJNS4_1CILi1EEESB_SB_EEENS1_32KernelTmaWarpSpecializedPingpongEEENS5_IJNSA_ILi64EEENSA_ILi256EEENSA_ILi128EEEEEENS_10bfloat16_tENS5_IJlSB_lEEESJ_SK_NS4_8TiledMMAINS4_8MMA_AtomIJNS4_4SM904GMMA28MMA_64x256x16_F32BF16BF16_SSILNSO_5MajorE0ELSQ_0ELNSO_7ScaleInE1ELSR_1EEEEEENS4_6LayoutISC_NS5_IJNSA_ILi0EEESV_SV_EEEEENS5_IJNS4_10UnderscoreESY_SY_EEEEENS4_13SM90_TMA_LOADENS4_14ComposedLayoutINS4_7SwizzleILi3ELi4ELi3EEENS4_18smem_ptr_flag_bitsILi16EEENSU_INS5_IJNSA_ILi8EEESF_EEENS5_IJSF_SB_EEEEEEEvNS4_8identityES11_S1B_vS1C_EENS_8epilogue10collective6detail29Sm90TmaWarpSpecializedAdapterINS1F_15DefaultEpilogueISJ_SK_SK_NS1E_6thread17LinearCombinationISJ_Li1EffLNS1J_9ScaleType4KindE0ELNS_15FloatRoundStyleE2ESJ_EENS1_15EpilogueDefaultEEEEEvvEEEEvNT_6ParamsE:
        .type           _ZN7cutlass13device_kernelINS_4gemm6kernel13GemmUniversalIN4cute5tupleIJiiiiEEENS1_10collective13CollectiveMmaINS1_34MainloopSm90TmaGmmaWarpSpecializedILi2ENS5_IJNS4_1CILi1EEESB_SB_EEENS1_32KernelTmaWarpSpecializedPingpongEEENS5_IJNSA_ILi64EEENSA_ILi256EEENSA_ILi128EEEEEENS_10bfloat16_tENS5_IJlSB_lEEESJ_SK_NS4_8TiledMMAINS4_8MMA_AtomIJNS4_4SM904GMMA28MMA_64x256x16_F32BF16BF16_SSILNSO_5MajorE0ELSQ_0ELNSO_7ScaleInE1ELSR_1EEEEEENS4_6LayoutISC_NS5_IJNSA_ILi0EEESV_SV_EEEEENS5_IJNS4_10UnderscoreESY_SY_EEEEENS4_13SM90_TMA_LOADENS4_14ComposedLayoutINS4_7SwizzleILi3ELi4ELi3EEENS4_18smem_ptr_flag_bitsILi16EEENSU_INS5_IJNSA_ILi8EEESF_EEENS5_IJSF_SB_EEEEEEEvNS4_8identityES11_S1B_vS1C_EENS_8epilogue10collective6detail29Sm90TmaWarpSpecializedAdapterINS1F_15DefaultEpilogueISJ_SK_SK_NS1E_6thread17LinearCombinationISJ_Li1EffLNS1J_9ScaleType4KindE0ELNS_15FloatRoundStyleE2ESJ_EENS1_15EpilogueDefaultEEEEEvvEEEEvNT_6ParamsE,@function
        .size           _ZN7cutlass13device_kernelINS_4gemm6kernel13GemmUniversalIN4cute5tupleIJiiiiEEENS1_10collective13CollectiveMmaINS1_34MainloopSm90TmaGmmaWarpSpecializedILi2ENS5_IJNS4_1CILi1EEESB_SB_EEENS1_32KernelTmaWarpSpecializedPingpongEEENS5_IJNSA_ILi64EEENSA_ILi256EEENSA_ILi128EEEEEENS_10bfloat16_tENS5_IJlSB_lEEESJ_SK_NS4_8TiledMMAINS4_8MMA_AtomIJNS4_4SM904GMMA28MMA_64x256x16_F32BF16BF16_SSILNSO_5MajorE0ELSQ_0ELNSO_7ScaleInE1ELSR_1EEEEEENS4_6LayoutISC_NS5_IJNSA_ILi0EEESV_SV_EEEEENS5_IJNS4_10UnderscoreESY_SY_EEEEENS4_13SM90_TMA_LOADENS4_14ComposedLayoutINS4_7SwizzleILi3ELi4ELi3EEENS4_18smem_ptr_flag_bitsILi16EEENSU_INS5_IJNSA_ILi8EEESF_EEENS5_IJSF_SB_EEEEEEEvNS4_8identityES11_S1B_vS1C_EENS_8epilogue10collective6detail29Sm90TmaWarpSpecializedAdapterINS1F_15DefaultEpilogueISJ_SK_SK_NS1E_6thread17LinearCombinationISJ_Li1EffLNS1J_9ScaleType4KindE0ELNS_15FloatRoundStyleE2ESJ_EENS1_15EpilogueDefaultEEEEEvvEEEEvNT_6ParamsE,(.L_x_320 - _ZN7cutlass13device_kernelINS_4gemm6kernel13GemmUniversalIN4cute5tupleIJiiiiEEENS1_10collective13CollectiveMmaINS1_34MainloopSm90TmaGmmaWarpSpecializedILi2ENS5_IJNS4_1CILi1EEESB_SB_EEENS1_32KernelTmaWarpSpecializedPingpongEEENS5_IJNSA_ILi64EEENSA_ILi256EEENSA_ILi128EEEEEENS_10bfloat16_tENS5_IJlSB_lEEESJ_SK_NS4_8TiledMMAINS4_8MMA_AtomIJNS4_4SM904GMMA28MMA_64x256x16_F32BF16BF16_SSILNSO_5MajorE0ELSQ_0ELNSO_7ScaleInE1ELSR_1EEEEEENS4_6LayoutISC_NS5_IJNSA_ILi0EEESV_SV_EEEEENS5_IJNS4_10UnderscoreESY_SY_EEEEENS4_13SM90_TMA_LOADENS4_14ComposedLayoutINS4_7SwizzleILi3ELi4ELi3EEENS4_18smem_ptr_flag_bitsILi16EEENSU_INS5_IJNSA_ILi8EEESF_EEENS5_IJSF_SB_EEEEEEEvNS4_8identityES11_S1B_vS1C_EENS_8epilogue10collective6detail29Sm90TmaWarpSpecializedAdapterINS1F_15DefaultEpilogueISJ_SK_SK_NS1E_6thread17LinearCombinationISJ_Li1EffLNS1J_9ScaleType4KindE0ELNS_15FloatRoundStyleE2ESJ_EENS1_15EpilogueDefaultEEEEEvvEEEEvNT_6ParamsE)
        .other          _ZN7cutlass13device_kernelINS_4gemm6kernel13GemmUniversalIN4cute5tupleIJiiiiEEENS1_10collective13CollectiveMmaINS1_34MainloopSm90TmaGmmaWarpSpecializedILi2ENS5_IJNS4_1CILi1EEESB_SB_EEENS1_32KernelTmaWarpSpecializedPingpongEEENS5_IJNSA_ILi64EEENSA_ILi256EEENSA_ILi128EEEEEENS_10bfloat16_tENS5_IJlSB_lEEESJ_SK_NS4_8TiledMMAINS4_8MMA_AtomIJNS4_4SM904GMMA28MMA_64x256x16_F32BF16BF16_SSILNSO_5MajorE0ELSQ_0ELNSO_7ScaleInE1ELSR_1EEEEEENS4_6LayoutISC_NS5_IJNSA_ILi0EEESV_SV_EEEEENS5_IJNS4_10UnderscoreESY_SY_EEEEENS4_13SM90_TMA_LOADENS4_14ComposedLayoutINS4_7SwizzleILi3ELi4ELi3EEENS4_18smem_ptr_flag_bitsILi16EEENSU_INS5_IJNSA_ILi8EEESF_EEENS5_IJSF_SB_EEEEEEEvNS4_8identityES11_S1B_vS1C_EENS_8epilogue10collective6detail29Sm90TmaWarpSpecializedAdapterINS1F_15DefaultEpilogueISJ_SK_SK_NS1E_6thread17LinearCombinationISJ_Li1EffLNS1J_9ScaleType4KindE0ELNS_15FloatRoundStyleE2ESJ_EENS1_15EpilogueDefaultEEEEEvvEEEEvNT_6ParamsE,@"STO_CUDA_ENTRY STV_DEFAULT"
_ZN7cutlass13device_kernelINS_4gemm6kernel13GemmUniversalIN4cute5tupleIJiiiiEEENS1_10collective13CollectiveMmaINS1_34MainloopSm90TmaGmmaWarpSpecializedILi2ENS5_IJNS4_1CILi1EEESB_SB_EEENS1_32KernelTmaWarpSpecializedPingpongEEENS5_IJNSA_ILi64EEENSA_ILi256EEENSA_ILi128EEEEEENS_10bfloat16_tENS5_IJlSB_lEEESJ_SK_NS4_8TiledMMAINS4_8MMA_AtomIJNS4_4SM904GMMA28MMA_64x256x16_F32BF16BF16_SSILNSO_5MajorE0ELSQ_0ELNSO_7ScaleInE1ELSR_1EEEEEENS4_6LayoutISC_NS5_IJNSA_ILi0EEESV_SV_EEEEENS5_IJNS4_10UnderscoreESY_SY_EEEEENS4_13SM90_TMA_LOADENS4_14ComposedLayoutINS4_7SwizzleILi3ELi4ELi3EEENS4_18smem_ptr_flag_bitsILi16EEENSU_INS5_IJNSA_ILi8EEESF_EEENS5_IJSF_SB_EEEEEEEvNS4_8identityES11_S1B_vS1C_EENS_8epilogue10collective6detail29Sm90TmaWarpSpecializedAdapterINS1F_15DefaultEpilogueISJ_SK_SK_NS1E_6thread17LinearCombinationISJ_Li1EffLNS1J_9ScaleType4KindE0ELNS_15FloatRoundStyleE2ESJ_EENS1_15EpilogueDefaultEEEEEvvEEEEvNT_6ParamsE:
[----:B------:R-:W0:Y:S01]  /*0000*/  LDC R1, c[0x0][0x28] ;  /* 0x00000a00ff017b82 */ /* 0x000e220000000800 */
[----:B------:R-:W1:Y:S01]  /*0010*/  S2R R4, SR_TID.X ;  /* 0x0000000000047919 */ /* 0x000e620000002100 */
[----:B------:R-:W-:Y:S01]  /*0020*/  ELECT P0, URZ, PT ;  /* 0x00000000003f782f */ /* 0x000fe20003800000 */
[----:B------:R-:W-:Y:S01]  /*0030*/  BSSY B0, `(.L_x_0) ;  /* 0x0000014000007945 */ /* 0x000fe20003800000 */
[----:B-1----:R-:W-:-:S05]  /*0040*/  SHF.R.U32.HI R0, RZ, 0x5, R4 ;  /* 0x00000005ff007819 */ /* 0x002fca0000011604 */
[----:B------:R-:W1:Y:S02]  /*0050*/  SHFL.IDX PT, R2, R0, RZ, 0x1f ;  /* 0x00001fff00027589 */ /* 0x000e6400000e0000 */
[----:B-1----:R-:W-:Y:S02]  /*0060*/  R2UR UR8, R2 ;  /* 0x00000000020872ca */ /* 0x002fe400000e0000 */
[----:B------:R-:W-:-:S05]  /*0070*/  SHF.R.U32.HI R2, RZ, 0x7, R4 ;  /* 0x00000007ff027819 */ /* 0x000fca0000011604 */
[----:B------:R1:W2:Y:S06]  /*0080*/  SHFL.IDX PT, R3, R2, RZ, 0x1f ;  /* 0x00001fff02037589 */ /* 0x0002ac00000e0000 */
[----:B------:R-:W-:Y:S02]  /*0090*/  USHF.R.S32.HI UR4, URZ, 0x1f, UR8 ;  /* 0x0000001f3f047899 */ /* 0x000fe40008011408 */
[----:B------:R-:W-:Y:S02]  /*00a0*/  ISETP.NE.OR P0, PT, RZ, UR8, !P0 ;  /* 0x00000008ff007c0c */ /* 0x000fe4000c705670 */
[----:B------:R-:W-:-:S04]  /*00b0*/  ULEA.HI UR4, UR4, UR8, URZ, 0x2 ;  /* 0x0000000804047291 */ /* 0x000fc8000f8f103f */
[----:B------:R-:W-:-:S04]  /*00c0*/  ULOP3.LUT UR4, UR4, 0xfffffffc, URZ, 0xc0, !UPT ;  /* 0xfffffffc04047892 */ /* 0x000fc8000f8ec03f */
[----:B------:R-:W-:-:S03]  /*00d0*/  UIADD3 UR8, UR8, -UR4, URZ ;  /* 0x8000000408087290 */ /* 0x000fc6000fffe03f */
[----:B01----:R-:W-:Y:S09]  /*00e0*/  @P0 BRA `(.L_x_1) ;  /* 0x0000000000200947 */ /* 0x003ff20003800000 */
[----:B------:R-:W-:Y:S02]  /*00f0*/  ULDC.64 UR4, c[0x0][0x198] ;  /* 0x0000660000047ab9 */ /* 0x000fe40000000a00 */
[----:B------:R-:W-:Y:S02]  /*0100*/  UIADD3 UR6, UP0, UR4, 0xf0, URZ ;  /* 0x000000f004067890 */ /* 0x000fe4000ff1e03f */
[----:B------:R-:W-:Y:S02]  /*0110*/  UIADD3 UR4, UP1, UR4, 0x1f0, URZ ;  /* 0x000001f004047890 */ /* 0x000fe4000ff3e03f */
[----:B------:R-:W-:Y:S02]  /*0120*/  UIADD3.X UR7, URZ, UR5, URZ, UP0, !UPT ;  /* 0x000000053f077290 */ /* 0x000fe400087fe43f */
[----:B------:R-:W-:-:S07]  /*0130*/  UIADD3.X UR5, URZ, UR5, URZ, UP1, !UPT ;  /* 0x000000053f057290 */ /* 0x000fce0008ffe43f */
[----:B------:R0:W-:Y:S02]  /*0140*/  UTMACCTL.PF [UR6] ;  /* 0x00000000060079b9 */ /* 0x0001e40008040000 */
[----:B------:R0:W-:Y:S02]  /*0150*/  UTMACCTL.PF [UR4] ;  /* 0x00000000040079b9 */ /* 0x0001e40008040000 */
[----:B0-----:R-:W-:Y:S01]  /*0160*/  NOP ;  /* 0x0000000000007918 */ /* 0x001fe20000000000 */
.L_x_1:
[----:B------:R-:W-:Y:S05]  /*0170*/  BSYNC B0 ;  /* 0x0000000000007941 */ /* 0x000fea0003800000 */
.L_x_0:
[----:B------:R-:W0:Y:S01]  /*0180*/  SHFL.IDX PT, R5, R0, RZ, 0x1f ;  /* 0x00001fff00057589 */ /* 0x000e2200000e0000 */
[----:B--2---:R-:W-:Y:S01]  /*0190*/  R2UR UR15, R3 ;  /* 0x00000000030f72ca */ /* 0x004fe200000e0000 */
[----:B------:R-:W-:-:S04]  /*01a0*/  UISETP.NE.AND UP0, UPT, UR8, 0x3, UPT ;  /* 0x000000030800788c */ /* 0x000fc8000bf05270 */
[----:B------:R-:W-:-:S08]  /*01b0*/  UISETP.EQ.OR UP0, UPT, UR8, URZ, !UP0 ;  /* 0x0000003f0800728c */ /* 0x000fd0000c702670 */
[----:B------:R-:W-:Y:S02]  /*01c0*/  UIADD3 UR18, UR15, -0x1, URZ ;  /* 0xffffffff0f127890 */ /* 0x000fe4000fffe03f */
[----:B------:R-:W-:Y:S02]  /*01d0*/  UISETP.EQ.AND UP0, UPT, UR15, URZ, UP0 ;  /* 0x0000003f0f00728c */ /* 0x000fe40008702270 */
[----:B------:R-:W-:Y:S02]  /*01e0*/  UISETP.GE.U32.AND UP1, UPT, UR18, 0x2, UPT ;  /* 0x000000021200788c */ /* 0x000fe4000bf26070 */
[----:B------:R-:W-:Y:S01]  /*01f0*/  USEL UR42, URZ, 0x1, !UP0 ;  /* 0x000000013f2a7887 */ /* 0x000fe2000c000000 */
[----:B0-----:R-:W-:-:S03]  /*0200*/  ISETP.NE.AND P0, PT, R5, RZ, PT ;  /* 0x000000ff0500720c */ /* 0x001fc60003f05270 */
[----:B------:R-:W-:-:S10]  /*0210*/  USEL UR42, UR42, 0x2, UP1 ;  /* 0x000000022a2a7887 */ /* 0x000fd40008800000 */
[----:B------:R-:W-:Y:S05]  /*0220*/  @P0 BRA `(.L_x_2) ;  /* 0x0000000000480947 */ /* 0x000fea0003800000 */
[----:B------:R-:W0:Y:S01]  /*0230*/  S2UR UR9, SR_CgaCtaId ;  /* 0x00000000000979c3 */ /* 0x000e220000008800 */
[----:B------:R-:W-:Y:S01]  /*0240*/  UMOV UR4, 0x400 ;  /* 0x0000040000047882 */ /* 0x000fe20000000000 */
[----:B------:R-:W-:Y:S01]  /*0250*/  UMOV UR5, 0x1 ;  /* 0x0000000100057882 */ /* 0x000fe20000000000 */
[----:B------:R-:W-:Y:S01]  /*0260*/  UMOV UR6, 0x80 ;  /* 0x0000008000067882 */ /* 0x000fe20000000000 */
[----:B------:R-:W-:Y:S01]  /*0270*/  ELECT P0, URZ, PT ;  /* 0x00000000003f782f */ /* 0x000fe20003800000 */
[----:B------:R-:W-:-:S04]  /*0280*/  UIADD3 UR6, -UR6, 0x100000, URZ ;  /* 0x0010000006067890 */ /* 0x000fc8000fffe13f */
[----:B------:R-:W-:Y:S02]  /*0290*/  USHF.L.U32 UR7, UR6, 0xb, URZ ;  /* 0x0000000b06077899 */ /* 0x000fe4000800063f */
[----:B------:R-:W-:Y:S02]  /*02a0*/  USHF.L.U32 UR6, UR6, 0x1, URZ ;  /* 0x0000000106067899 */ /* 0x000fe4000800063f */
[----:B0-----:R-:W-:Y:S02]  /*02b0*/  ULEA UR9, UR9, UR4, 0x18 ;  /* 0x0000000409097291 */ /* 0x001fe4000f8ec03f */
[----:B------:R-:W-:-:S04]  /*02c0*/  UIADD3 UR4, -UR5, 0x100000, URZ ;  /* 0x0010000005047890 */ /* 0x000fc8000fffe13f */
[----:B------:R-:W-:Y:S02]  /*02d0*/  USHF.L.U32 UR5, UR4, 0xb, URZ ;  /* 0x0000000b04057899 */ /* 0x000fe4000800063f */
[----:B------:R-:W-:Y:S01]  /*02e0*/  USHF.L.U32 UR4, UR4, 0x1, URZ ;  /* 0x0000000104047899 */ /* 0x000fe2000800063f */
[----:B------:R-:W0:Y:S11]  /*02f0*/  FENCE.VIEW.ASYNC.S ;  /* 0x00000000000073c6 */ /* 0x000e360000000000 */
[----:B0-----:R0:W1:Y:S01]  /*0300*/  SYNCS.EXCH.64 URZ, [UR9], UR4 ;  /* 0x00000004093f75b2 */ /* 0x0010620008000100 */
[----:B------:R0:W2:Y:S01]  /*0310*/  SYNCS.EXCH.64 URZ, [UR9+0x10], UR6 ;  /* 0x00001006093f75b2 */ /* 0x0000a20008000100 */
[----:B------:R0:W3:Y:S01]  /*0320*/  SYNCS.EXCH.64 URZ, [UR9+0x8], UR4 ;  /* 0x00000804093f75b2 */ /* 0x0000e20008000100 */
[----:B------:R0:W4:Y:S01]  /*0330*/  SYNCS.EXCH.64 URZ, [UR9+0x18], UR6 ;  /* 0x00001806093f75b2 */ /* 0x0001220008000100 */
[----:B------:R-:W-:Y:S01]  /*0340*/  NOP ;  /* 0x0000000000007918 */ /* 0x000fe20000000000 */
.L_x_2:
[----:B------:R-:W5:Y:S01]  /*0350*/  SHFL.IDX PT, R5, R0, RZ, 0x1f ;  /* 0x00001fff00057589 */ /* 0x000f6200000e0000 */
[----:B------:R-:W-:Y:S01]  /*0360*/  ELECT P0, URZ, PT ;  /* 0x00000000003f782f */ /* 0x000fe20003800000 */
[----:B------:R-:W-:Y:S01]  /*0370*/  NOP ;  /* 0x0000000000007918 */ /* 0x000fe20000000000 */
[----:B------:R-:W-:Y:S01]  /*0380*/  ELECT P1, URZ, PT ;  /* 0x00000000003f782f */ /* 0x000fe20003820000 */
[----:B------:R-:W1:Y:S01]  /*0390*/  SHFL.IDX PT, R3, R0, RZ, 0x1f ;  /* 0x00001fff00037589 */ /* 0x000e6200000e0000 */
[----:B0-----:R-:W-:Y:S01]  /*03a0*/  UMOV UR4, 0x20 ;  /* 0x0000002000047882 */ /* 0x001fe20000000000 */
[----:B------:R-:W-:Y:S01]  /*03b0*/  UMOV UR12, 0x80 ;  /* 0x00000080000c7882 */ /* 0x000fe20000000000 */
[----:B------:R-:W-:Y:S01]  /*03c0*/  NOP ;  /* 0x0000000000007918 */ /* 0x000fe20000000000 */
[----:B------:R0:W0:Y:S01]  /*03d0*/  SHFL.IDX PT, R0, R2, RZ, 0x1f ;  /* 0x00001fff02007589 */ /* 0x00002200000e0000 */
[----:B------:R-:W-:Y:S01]  /*03e0*/  ULDC.64 UR50, c[0x0][0x208] ;  /* 0x0000820000327ab9 */ /* 0x000fe20000000a00 */
[----:B-----5:R-:W-:-:S02]  /*03f0*/  ISETP.NE.OR P0, PT, R5, RZ, !P0 ;  /* 0x000000ff0500720c */ /* 0x020fc40004705670 */
[----:B-1----:R-:W-:Y:S02]  /*0400*/  ISETP.NE.OR P1, PT, R3, RZ, !P1 ;  /* 0x000000ff0300720c */ /* 0x002fe40004f25670 */
[----:B------:R-:W-:-:S04]  /*0410*/  SHF.R.S32.HI R3, RZ, 0x1f, R4 ;  /* 0x0000001fff037819 */ /* 0x000fc80000011404 */
[----:B------:R-:W-:-:S05]  /*0420*/  LEA.HI R3, R3, R4, RZ, 0x7 ;  /* 0x0000000403037211 */ /* 0x000fca00078f38ff */
[----:B------:R-:W-:Y:S01]  /*0430*/  VOTEU.ALL UP0, P0 ;  /* 0x00000000003f7886 */ /* 0x000fe20000000000 */
[----:B------:R-:W-:Y:S01]  /*0440*/  LOP3.LUT R3, R3, 0xffffff80, RZ, 0xc0, !PT ;  /* 0xffffff8003037812 */ /* 0x000fe200078ec0ff */
[----:B------:R-:W-:-:S03]  /*0450*/  VOTEU.ALL UP1, P1 ;  /* 0x00000000003f7886 */ /* 0x000fc60000820000 */
[----:B------:R-:W1:Y:S01]  /*0460*/  @!UP0 S2UR UR7, SR_CgaCtaId ;  /* 0x00000000000789c3 */ /* 0x000e620000008800 */
[----:B------:R-:W-:Y:S01]  /*0470*/  @!UP0 UMOV UR6, 0x400 ;  /* 0x0000040000068882 */ /* 0x000fe20000000000 */
[----:B------:R-:W-:-:S04]  /*0480*/  @!UP0 UIADD3 UR4, -UR4, 0x100000, URZ ;  /* 0x0010000004048890 */ /* 0x000fc8000fffe13f */
[----:B------:R-:W-:Y:S02]  /*0490*/  @!UP0 USHF.L.U32 UR5, UR4, 0xb, URZ ;  /* 0x0000000b04058899 */ /* 0x000fe4000800063f */
[----:B------:R-:W-:Y:S01]  /*04a0*/  @!UP0 USHF.L.U32 UR4, UR4, 0x1, URZ ;  /* 0x0000000104048899 */ /* 0x000fe2000800063f */
[----:B------:R-:W-:Y:S01]  /*04b0*/  IMAD.IADD R3, R4, 0x1, -R3 ;  /* 0x0000000104037824 */ /* 0x000fe200078e0a03 */
[----:B------:R-:W-:Y:S01]  /*04c0*/  @!UP1 UMOV UR10, 0x400 ;  /* 0x00000400000a9882 */ /* 0x000fe20000000000 */
[----:B------:R-:W-:Y:S01]  /*04d0*/  VOTEU.ALL UP2, P1 ;  /* 0x00000000003f7886 */ /* 0x000fe20000840000 */
[----:B------:R-:W-:Y:S01]  /*04e0*/  VOTEU.ALL UP3, P1 ;  /* 0x00000000003f7886 */ /* 0x000fe20000860000 */
[----:B------:R-:W-:Y:S01]  /*04f0*/  VOTEU.ALL UP4, P1 ;  /* 0x00000000003f7886 */ /* 0x000fe20000880000 */
[----:B------:R-:W5:Y:S01]  /*0500*/  @!UP1 S2UR UR11, SR_CgaCtaId ;  /* 0x00000000000b99c3 */ /* 0x000f620000008800 */
[----:B------:R-:W-:Y:S01]  /*0510*/  VOTEU.ALL UP5, P1 ;  /* 0x00000000003f7886 */ /* 0x000fe200008a0000 */
[----:B------:R-:W-:Y:S01]  /*0520*/  ISETP.NE.AND P1, PT, RZ, UR15, PT ;  /* 0x0000000fff007c0c */ /* 0x000fe2000bf25270 */
[----:B-1----:R-:W-:-:S02]  /*0530*/  @!UP0 ULEA UR9, UR7, UR6, 0x18 ;  /* 0x0000000607098291 */ /* 0x002fc4000f8ec03f */
[----:B------:R-:W-:-:S04]  /*0540*/  @!UP1 UIADD3 UR6, -UR12, 0x100000, URZ ;  /* 0x001000000c069890 */ /* 0x000fc8000fffe13f */
[----:B------:R-:W-:Y:S02]  /*0550*/  @!UP1 USHF.L.U32 UR7, UR6, 0xb, URZ ;  /* 0x0000000b06079899 */ /* 0x000fe4000800063f */
[----:B------:R-:W-:Y:S01]  /*0560*/  @!UP1 USHF.L.U32 UR6, UR6, 0x1, URZ ;  /* 0x0000000106069899 */ /* 0x000fe2000800063f */
[----:B------:R-:W-:Y:S01]  /*0570*/  VOTEU.ALL UP0, P0 ;  /* 0x00000000003f7886 */ /* 0x000fe20000000000 */
[----:B-----5:R-:W-:Y:S01]  /*0580*/  @!UP1 ULEA UR10, UR11, UR10, 0x18 ;  /* 0x0000000a0b0a9291 */ /* 0x020fe2000f8ec03f */
[----:B------:R-:W-:Y:S01]  /*0590*/  VOTEU.ALL UP1, P0 ;  /* 0x00000000003f7886 */ /* 0x000fe20000020000 */
[----:B------:R-:W1:Y:S02]  /*05a0*/  FENCE.VIEW.ASYNC.S ;  /* 0x00000000000073c6 */ /* 0x000e640000000000 */
[----:B-1----:R-:W2:Y:S02]  /*05b0*/  @!UP0 SYNCS.EXCH.64 URZ, [UR9+0x50], UR4 ;  /* 0x00005004093f85b2 */ /* 0x002ea40008000100 */
[----:B------:R1:W2:Y:S01]  /*05c0*/  @!UP1 SYNCS.EXCH.64 URZ, [UR9+0x58], UR4 ;  /* 0x00005804093f95b2 */ /* 0x0002a20008000100 */
[----:B------:R-:W-:Y:S01]  /*05d0*/  NOP ;  /* 0x0000000000007918 */ /* 0x000fe20000000000 */
[----:B-1----:R-:W-:-:S02]  /*05e0*/  ULDC.64 UR4, c[0x0][0x598] ;  /* 0x0001660000047ab9 */ /* 0x002fc40000000a00 */
[----:B------:R-:W-:Y:S02]  /*05f0*/  ISETP.NE.U32.AND P0, PT, RZ, UR4, PT ;  /* 0x00000004ff007c0c */ /* 0x000fe4000bf05070 */
[----:B------:R1:W2:Y:S02]  /*0600*/  @!UP2 SYNCS.EXCH.64 URZ, [UR10+0x30], UR6 ;  /* 0x000030060a3fa5b2 */ /* 0x0002a40008000100 */
[----:B------:R-:W-:Y:S01]  /*0610*/  ISETP.NE.AND.EX P0, PT, RZ, UR5, PT, P0 ;  /* 0x00000005ff007c0c */ /* 0x000fe2000bf05300 */
[----:B------:R1:W2:Y:S01]  /*0620*/  @!UP3 SYNCS.EXCH.64 URZ, [UR10+0x38], UR6 ;  /* 0x000038060a3fb5b2 */ /* 0x0002a20008000100 */
[----:B------:R1:W2:Y:S01]  /*0630*/  @!UP4 SYNCS.EXCH.64 URZ, [UR10+0x40], UR6 ;  /* 0x000040060a3fc5b2 */ /* 0x0002a20008000100 */
[----:B------:R1:W2:Y:S01]  /*0640*/  @!UP5 SYNCS.EXCH.64 URZ, [UR10+0x48], UR6 ;  /* 0x000048060a3fd5b2 */ /* 0x0002a20008000100 */
[----:B------:R-:W-:Y:S01]  /*0650*/  NOP ;  /* 0x0000000000007918 */ /* 0x000fe20000000000 */
[----:B--234-:R-:W-:Y:S08]  /*0660*/  BAR.SYNC.DEFER_BLOCKING 0x0 ;  /* 0x0000000000007b1d */ /* 0x01cff00000010000 */
[----:B01----:R-:W-:Y:S05]  /*0670*/  @!P0 BRA `(.L_x_3) ;  /* 0x00000000001c8947 */ /* 0x003fea0003800000 */
[----:B------:R-:W0:Y:S02]  /*0680*/  LDC.64 R6, c[0x0][0x598] ;  /* 0x00016600ff067b82 */ /* 0x000e240000000a00 */
[----:B0-----:R-:W2:Y:S02]  /*0690*/  LDG.E.64 R6, desc[UR50][R6.64] ;  /* 0x0000003206067981 */ /* 0x001ea4000c1e1b00 */
[----:B--2---:R-:W-:-:S04]  /*06a0*/  ISETP.NE.U32.AND P0, PT, R6, RZ, PT ;  /* 0x000000ff0600720c */ /* 0x004fc80003f05070 */
[----:B------:R-:W-:-:S13]  /*06b0*/  ISETP.NE.AND.EX P0, PT, R7, RZ, PT, P0 ;  /* 0x000000ff0700720c */ /* 0x000fda0003f05300 */
[----:B------:R-:W-:Y:S05]  /*06c0*/  @!P0 BRA `(.L_x_3) ;  /* 0x0000000000088947 */ /* 0x000fea0003800000 */
[----:B------:R1:W5:Y:S01]  /*06d0*/  LD.E R23, desc[UR50][R6.64] ;  /* 0x0000003206177980 */ /* 0x000362000c101900 */
[----:B------:R-:W-:Y:S05]  /*06e0*/  BRA `(.L_x_4) ;  /* 0x0000000000247947 */ /* 0x000fea0003800000 */
.L_x_3:
[----:B------:R-:W-:Y:S02]  /*06f0*/  ULDC.64 UR4, c[0x0][0x588] ;  /* 0x0001620000047ab9 */ /* 0x000fe40000000a00 */
[----:B------:R-:W-:-:S04]  /*0700*/  ISETP.NE.U32.AND P0, PT, RZ, UR4, PT ;  /* 0x00000004ff007c0c */ /* 0x000fc8000bf05070 */
[----:B------:R-:W-:-:S13]  /*0710*/  ISETP.NE.AND.EX P0, PT, RZ, UR5, PT, P0 ;  /* 0x00000005ff007c0c */ /* 0x000fda000bf05300 */
[----:B------:R-:W-:Y:S05]  /*0720*/  @!P0 BRA `(.L_x_5) ;  /* 0x00000000000c8947 */ /* 0x000fea0003800000 */
[----:B------:R-:W0:Y:S02]  /*0730*/  LDC.64 R6, c[0x0][0x588] ;  /* 0x00016200ff067b82 */ /* 0x000e240000000a00 */
[----:B0-----:R0:W5:Y:S01]  /*0740*/  LDG.E R23, desc[UR50][R6.64] ;  /* 0x0000003206177981 */ /* 0x001162000c1e1900 */
[----:B------:R-:W-:Y:S05]  /*0750*/  BRA `(.L_x_4) ;  /* 0x0000000000087947 */ /* 0x000fea0003800000 */
.L_x_5:
[----:B------:R-:W-:Y:S02]  /*0760*/  ULDC UR4, c[0x0][0x580] ;  /* 0x0001600000047ab9 */ /* 0x000fe40000000800 */
[----:B------:R-:W-:-:S07]  /*0770*/  IMAD.U32 R23, RZ, RZ, UR4 ;  /* 0x00000004ff177e24 */ /* 0x000fce000f8e00ff */
.L_x_4:
[----:B------:R-:W-:Y:S02]  /*0780*/  ULDC.64 UR4, c[0x0][0x5a0] ;  /* 0x0001680000047ab9 */ /* 0x000fe40000000a00 */
[----:B------:R-:W-:-:S04]  /*0790*/  ISETP.NE.U32.AND P0, PT, RZ, UR4, PT ;  /* 0x00000004ff007c0c */ /* 0x000fc8000bf05070 */
[----:B------:R-:W-:-:S13]  /*07a0*/  ISETP.NE.AND.EX P0, PT, RZ, UR5, PT, P0 ;  /* 0x00000005ff007c0c */ /* 0x000fda000bf05300 */
[----:B------:R-:W-:Y:S05]  /*07b0*/  @!P0 BRA `(.L_x_6) ;  /* 0x00000000001c8947 */ /* 0x000fea0003800000 */
[----:B01----:R-:W0:Y:S02]  /*07c0*/  LDC.64 R6, c[0x0][0x5a0] ;  /* 0x00016800ff067b82 */ /* 0x003e240000000a00 */
[----:B0-----:R-:W2:Y:S02]  /*07d0*/  LDG.E.64 R6, desc[UR50][R6.64] ;  /* 0x0000003206067981 */ /* 0x001ea4000c1e1b00 */
[----:B--2---:R-:W-:-:S04]  /*07e0*/  ISETP.NE.U32.AND P0, PT, R6, RZ, PT ;  /* 0x000000ff0600720c */ /* 0x004fc80003f05070 */
[----:B------:R-:W-:-:S13]  /*07f0*/  ISETP.NE.AND.EX P0, PT, R7, RZ, PT, P0 ;  /* 0x000000ff0700720c */ /* 0x000fda0003f05300 */
[----:B------:R-:W-:Y:S05]  /*0800*/  @!P0 BRA `(.L_x_6) ;  /* 0x0000000000088947 */ /* 0x000fea0003800000 */
[----:B------:R3:W5:Y:S01]  /*0810*/  LD.E R22, desc[UR50][R6.64] ;  /* 0x0000003206167980 */ /* 0x000762000c101900 */
[----:B------:R-:W-:Y:S05]  /*0820*/  BRA `(.L_x_7) ;  /* 0x0000000000247947 */ /* 0x000fea0003800000 */
.L_x_6:
[----:B------:R-:W-:Y:S02]  /*0830*/  ULDC.64 UR4, c[0x0][0x590] ;  /* 0x0001640000047ab9 */ /* 0x000fe40000000a00 */
[----:B------:R-:W-:-:S04]  /*0840*/  ISETP.NE.U32.AND P0, PT, RZ, UR4, PT ;  /* 0x00000004ff007c0c */ /* 0x000fc8000bf05070 */
[----:B------:R-:W-:-:S13]  /*0850*/  ISETP.NE.AND.EX P0, PT, RZ, UR5, PT, P0 ;  /* 0x00000005ff007c0c */ /* 0x000fda000bf05300 */
[----:B------:R-:W-:Y:S05]  /*0860*/  @!P0 BRA `(.L_x_8) ;  /* 0x00000000000c8947 */ /* 0x000fea0003800000 */
[----:B01----:R-:W0:Y:S02]  /*0870*/  LDC.64 R6, c[0x0][0x590] ;  /* 0x00016400ff067b82 */ /* 0x003e240000000a00 */
[----:B0-----:R2:W5:Y:S01]  /*0880*/  LDG.E R22, desc[UR50][R6.64] ;  /* 0x0000003206167981 */ /* 0x001562000c1e1900 */
[----:B------:R-:W-:Y:S05]  /*0890*/  BRA `(.L_x_7) ;  /* 0x0000000000087947 */ /* 0x000fea0003800000 */
.L_x_8:
[----:B------:R-:W-:Y:S02]  /*08a0*/  ULDC UR4, c[0x0][0x584] ;  /* 0x0001610000047ab9 */ /* 0x000fe40000000800 */
[----:B------:R-:W-:-:S07]  /*08b0*/  IMAD.U32 R22, RZ, RZ, UR4 ;  /* 0x00000004ff167e24 */ /* 0x000fce000f8e00ff */
.L_x_7:
[----:B------:R-:W4:Y:S01]  /*08c0*/  S2UR UR10, SR_CTAID.Y ;  /* 0x00000000000a79c3 */ /* 0x000f220000002600 */
[----:B------:R-:W-:Y:S01]  /*08d0*/  ULDC UR5, c[0x0][0x65c] ;  /* 0x0001970000057ab9 */ /* 0x000fe20000000800 */
[----:B------:R-:W-:Y:S01]  /*08e0*/  UISETP.NE.AND UP0, UPT, UR15, 0x2, UPT ;  /* 0x000000020f00788c */ /* 0x000fe2000bf05270 */
[----:B------:R-:W-:Y:S01]  /*08f0*/  PRMT R5, RZ, 0x7610, R5 ;  /* 0x00007610ff057816 */ /* 0x000fe20000000005 */
[----:B------:R-:W-:Y:S01]  /*0900*/  UISETP.NE.AND UP2, UPT, UR5, 0x1, UPT ;  /* 0x000000010500788c */ /* 0x000fe2000bf45270 */
[----:B------:R-:W-:Y:S02]  /*0910*/  IMAD.MOV.U32 R18, RZ, RZ, -0x1 ;  /* 0xffffffffff127424 */ /* 0x000fe400078e00ff */
[----:B------:R-:W-:Y:S01]  /*0920*/  IMAD.MOV.U32 R19, RZ, RZ, -0x1 ;  /* 0xffffffffff137424 */ /* 0x000fe200078e00ff */
[----:B------:R-:W4:Y:S01]  /*0930*/  S2UR UR4, SR_CTAID.X ;  /* 0x00000000000479c3 */ /* 0x000f220000002500 */
[----:B------:R-:W-:-:S06]  /*0940*/  UP2UR UR40, UPR, URZ, 0x4 ;  /* 0x000000043f287883 */ /* 0x000fcc0008000000 */
[----:B------:R-:W-:Y:S01]  /*0950*/  @UP2 ULDC UR12, c[0x0][0x10] ;  /* 0x00000400000c2ab9 */ /* 0x000fe20000000800 */
[----:B------:R-:W-:Y:S01]  /*0960*/  @UP2 UMOV UR7, URZ ;  /* 0x0000003f00072c82 */ /* 0x000fe20008000000 */
[----:B------:R-:W-:Y:S01]  /*0970*/  @UP2 UMOV UR5, URZ ;  /* 0x0000003f00052c82 */ /* 0x000fe20008000000 */
[----:B0123--:R-:W0:Y:S01]  /*0980*/  LDC.64 R6, c[0x0][0x650] ;  /* 0x00019400ff067b82 */ /* 0x00fe220000000a00 */
[----:B----4-:R-:W-:Y:S02]  /*0990*/  @UP2 UMOV UR9, UR10 ;  /* 0x0000000a00092c82 */ /* 0x010fe40008000000 */
[----:B------:R-:W-:Y:S01]  /*09a0*/  @UP2 UMOV UR6, UR9 ;  /* 0x0000000900062c82 */ /* 0x000fe20008000000 */
[----:B------:R-:W-:Y:S01]  /*09b0*/  @!UP2 UMOV UR9, UR10 ;  /* 0x0000000a0009ac82 */ /* 0x000fe20008000000 */
[----:B------:R-:W-:-:S03]  /*09c0*/  @UP2 UIMAD.WIDE.U32 UR12, UR4, UR12, UR6 ;  /* 0x0000000c040c22a5 */ /* 0x000fc6000f8e0006 */
[----:B------:R-:W-:Y:S01]  /*09d0*/  @!UP2 ULDC UR6, c[0x0][0xc] ;  /* 0x000003000006aab9 */ /* 0x000fe20000000800 */
[----:B------:R-:W-:Y:S01]  /*09e0*/  @UP2 UIADD3 UR14, UR13, UR5, URZ ;  /* 0x000000050d0e2290 */ /* 0x000fe2000fffe03f */
[----:B------:R-:W-:Y:S02]  /*09f0*/  ULDC UR10, c[0x0][0xc] ;  /* 0x00000300000a7ab9 */ /* 0x000fe40000000800 */
[----:B------:R-:W-:Y:S01]  /*0a00*/  UMOV UR5, URZ ;  /* 0x0000003f00057c82 */ /* 0x000fe20008000000 */
[----:B------:R-:W-:Y:S01]  /*0a10*/  ULDC UR11, c[0x0][0x10] ;  /* 0x00000400000b7ab9 */ /* 0x000fe20000000800 */
[----:B------:R-:W-:Y:S02]  /*0a20*/  @!UP2 UIMAD.WIDE.U32 UR6, UR6, UR9, UR4 ;  /* 0x000000090606a2a5 */ /* 0x000fe4000f8e0004 */
[----:B------:R-:W-:Y:S01]  /*0a30*/  UIMAD.WIDE.U32 UR10, UR10, UR11, URZ ;  /* 0x0000000b0a0a72a5 */ /* 0x000fe2000f8e003f */
[----:B------:R-:W-:-:S03]  /*0a40*/  ULDC UR13, c[0x0][0x14] ;  /* 0x00000500000d7ab9 */ /* 0x000fc60000000800 */
[----:B------:R-:W-:Y:S02]  /*0a50*/  UIMAD.WIDE.U32 UR38, UR10, UR13, URZ ;  /* 0x0000000d0a2672a5 */ /* 0x000fe4000f8e003f */
[----:B------:R-:W-:Y:S01]  /*0a60*/  UIMAD UR41, UR11, UR13, URZ ;  /* 0x0000000d0b2972a4 */ /* 0x000fe2000f8e023f */
[----:B------:R-:W-:Y:S01]  /*0a70*/  @!UP2 UMOV UR12, UR6 ;  /* 0x00000006000cac82 */ /* 0x000fe20008000000 */
[----:B------:R-:W-:Y:S02]  /*0a80*/  @!UP2 UMOV UR14, UR7 ;  /* 0x00000007000eac82 */ /* 0x000fe40008000000 */
[----:B------:R-:W-:Y:S02]  /*0a90*/  UIADD3 UR41, UR39, UR41, URZ ;  /* 0x0000002927297290 */ /* 0x000fe4000fffe03f */
[----:B------:R-:W-:-:S04]  /*0aa0*/  UIADD3 UR6, UP1, UR12, UR38, URZ ;  /* 0x000000260c067290 */ /* 0x000fc8000ff3e03f */
[----:B------:R-:W-:Y:S02]  /*0ab0*/  UIADD3.X UR7, UR14, UR41, URZ, UP1, !UPT ;  /* 0x000000290e077290 */ /* 0x000fe40008ffe43f */
[----:B------:R-:W-:Y:S02]  /*0ac0*/  USEL UR6, UR6, UR12, !UP0 ;  /* 0x0000000c06067287 */ /* 0x000fe4000c000000 */
[----:B------:R-:W-:-:S04]  /*0ad0*/  USEL UR7, UR7, UR14, !UP0 ;  /* 0x0000000e07077287 */ /* 0x000fc8000c000000 */
[----:B0-----:R-:W-:Y:S01]  /*0ae0*/  ISETP.LE.U32.AND P0, PT, R6, UR6, PT ;  /* 0x0000000606007c0c */ /* 0x001fe2000bf03070 */
[----:B------:R-:W-:Y:S02]  /*0af0*/  IMAD.U32 R16, RZ, RZ, UR6 ;  /* 0x00000006ff107e24 */ /* 0x000fe4000f8e00ff */
[----:B------:R-:W-:Y:S02]  /*0b00*/  IMAD.U32 R2, RZ, RZ, UR7 ;  /* 0x00000007ff027e24 */ /* 0x000fe4000f8e00ff */
[----:B------:R-:W-:-:S03]  /*0b10*/  IMAD.U32 R17, RZ, RZ, UR7 ;  /* 0x00000007ff117e24 */ /* 0x000fc6000f8e00ff */
[----:B------:R-:W-:Y:S01]  /*0b20*/  ISETP.GE.U32.AND.EX P0, PT, R2, R7, PT, P0 ;  /* 0x000000070200720c */ /* 0x000fe20003f06100 */
[----:B------:R-:W-:-:S12]  /*0b30*/  IMAD.MOV.U32 R2, RZ, RZ, -0x1 ;  /* 0xffffffffff027424 */ /* 0x000fd800078e00ff */
[----:B------:R-:W-:Y:S05]  /*0b40*/  @P0 BRA `(.L_x_9) ;  /* 0x00000004008c0947 */ /* 0x000fea0003800000 */
[----:B------:R-:W-:Y:S01]  /*0b50*/  I2FP.F32.U32 R2, UR4 ;  /* 0x0000000400027c45 */ /* 0x000fe20008201000 */
[----:B------:R-:W-:Y:S01]  /*0b60*/  ULDC.64 UR16, c[0x0][0x628] ;  /* 0x00018a0000107ab9 */ /* 0x000fe20000000a00 */
[----:B------:R-:W-:Y:S01]  /*0b70*/  ULDC UR6, c[0x0][0x150] ;  /* 0x0000540000067ab9 */ /* 0x000fe20000000800 */
[----:B------:R-:W-:Y:S01]  /*0b80*/  ISETP.NE.U32.AND P0, PT, RZ, UR16, PT ;  /* 0x00000010ff007c0c */ /* 0x000fe2000bf05070 */
[----:B------:R-:W-:Y:S01]  /*0b90*/  ULDC UR15, c[0x0][0x630] ;  /* 0x00018c00000f7ab9 */ /* 0x000fe20000000800 */
[----:B------:R-:W-:Y:S01]  /*0ba0*/  FMUL R2, R2, UR6 ;  /* 0x0000000602027c20 */ /* 0x000fe20008400000 */
[----:B------:R-:W-:Y:S01]  /*0bb0*/  R2UR UR19, R16 ;  /* 0x00000000101372ca */ /* 0x000fe200000e0000 */
[----:B------:R-:W-:Y:S01]  /*0bc0*/  ULDC UR21, c[0x0][0x154] ;  /* 0x0000550000157ab9 */ /* 0x000fe20000000800 */
[----:B------:R-:W-:Y:S01]  /*0bd0*/  ISETP.NE.AND.EX P0, PT, RZ, UR17, PT, P0 ;  /* 0x00000011ff007c0c */ /* 0x000fe2000bf05300 */
[----:B------:R0:W1:Y:S01]  /*0be0*/  F2I.U32.TRUNC.NTZ R5, R2 ;  /* 0x0000000200057305 */ /* 0x000062000020f000 */
[----:B------:R-:W-:-:S02]  /*0bf0*/  R2UR UR20, R17 ;  /* 0x00000000111472ca */ /* 0x000fc400000e0000 */
[----:B------:R-:W-:Y:S02]  /*0c00*/  R2UR UR6, R16 ;  /* 0x00000000100672ca */ /* 0x000fe400000e0000 */
[----:B------:R-:W-:-:S07]  /*0c10*/  R2UR UR7, R17 ;  /* 0x00000000110772ca */ /* 0x000fce00000e0000 */
[----:B0-----:R-:W-:Y:S08]  /*0c20*/  @!P0 BRA `(.L_x_10) ;  /* 0x0000000000308947 */ /* 0x001ff00003800000 */
[----:B------:R-:W-:Y:S01]  /*0c30*/  R2UR UR6, R16 ;  /* 0x00000000100672ca */ /* 0x000fe200000e0000 */
[----:B------:R-:W-:Y:S01]  /*0c40*/  ULDC UR12, c[0x0][0x634] ;  /* 0x00018d00000c7ab9 */ /* 0x000fe20000000800 */
[----:B------:R-:W-:-:S11]  /*0c50*/  R2UR UR14, R17 ;  /* 0x00000000110e72ca */ /* 0x000fd600000e0000 */
[----:B------:R-:W-:-:S04]  /*0c60*/  UIADD3 UR12, UP1, UR6, UR12, URZ ;  /* 0x0000000c060c7290 */ /* 0x000fc8000ff3e03f */
[----:B------:R-:W-:-:S04]  /*0c70*/  UIADD3.X UR14, URZ, UR14, URZ, UP1, !UPT ;  /* 0x0000000e3f0e7290 */ /* 0x000fc80008ffe43f */
[----:B------:R-:W-:-:S04]  /*0c80*/  UIMAD.WIDE.U32 UR6, UR14, UR16, URZ ;  /* 0x000000100e0672a5 */ /* 0x000fc8000f8e003f */
[----:B------:R-:W-:Y:S02]  /*0c90*/  UIMAD.WIDE.U32 UR10, UP1, UR12, UR17, UR6 ;  /* 0x000000110c0a72a5 */ /* 0x000fe4000f820006 */
[----:B------:R-:W-:Y:S02]  /*0ca0*/  UIMAD.WIDE.U32 UR6, UR12, UR16, URZ ;  /* 0x000000100c0672a5 */ /* 0x000fe4000f8e003f */
[----:B------:R-:W-:Y:S02]  /*0cb0*/  UIADD3.X UR13, URZ, URZ, URZ, UP1, !UPT ;  /* 0x0000003f3f0d7290 */ /* 0x000fe40008ffe43f */
[----:B------:R-:W-:Y:S01]  /*0cc0*/  UIADD3 URZ, UP1, UR7, UR10, URZ ;  /* 0x0000000a073f7290 */ /* 0x000fe2000ff3e03f */
[----:B------:R-:W-:-:S03]  /*0cd0*/  UMOV UR12, UR11 ;  /* 0x0000000b000c7c82 */ /* 0x000fc60008000000 */
[----:B------:R-:W-:-:S12]  /*0ce0*/  UIMAD.WIDE.U32.X UR6, UR14, UR17, UR12, UP1 ;  /* 0x000000110e0672a5 */ /* 0x000fd800088e040c */
.L_x_10:
[----:B------:R-:W-:Y:S01]  /*0cf0*/  USHF.R.U64 UR5, UR6, UR15, UR7 ;  /* 0x0000000f06057299 */ /* 0x000fe20008001207 */
[----:B------:R-:W-:Y:S01]  /*0d00*/  I2FP.F32.U32 R2, UR9 ;  /* 0x0000000900027c45 */ /* 0x000fe20008201000 */
[----:B------:R-:W-:Y:S01]  /*0d10*/  USHF.R.U32.HI UR6, URZ, UR15, UR7 ;  /* 0x0000000f3f067299 */ /* 0x000fe20008011607 */
[----:B-1----:R-:W-:Y:S01]  /*0d20*/  R2UR UR14, R5 ;  /* 0x00000000050e72ca */ /* 0x002fe200000e0000 */
[----:B------:R-:W-:Y:S02]  /*0d30*/  UIADD3 UR17, UP1, URZ, -UR5, URZ ;  /* 0x800000053f117290 */ /* 0x000fe4000ff3e03f */
[----:B------:R-:W-:Y:S01]  /*0d40*/  FMUL R2, R2, UR21 ;  /* 0x0000001502027c20 */ /* 0x000fe20008400000 */
[----:B------:R-:W-:Y:S01]  /*0d50*/  ULDC.64 UR10, c[0x0][0x620] ;  /* 0x00018800000a7ab9 */ /* 0x000fe20000000a00 */
[----:B------:R-:W-:Y:S01]  /*0d60*/  UIADD3.X UR6, URZ, ~UR6, URZ, UP1, !UPT ;  /* 0x800000063f067290 */ /* 0x000fe20008ffe43f */
[----:B------:R-:W-:Y:S01]  /*0d70*/  UMOV UR12, UR19 ;  /* 0x00000013000c7c82 */ /* 0x000fe20008000000 */
[----:B------:R-:W-:-:S02]  /*0d80*/  UMOV UR13, UR20 ;  /* 0x00000014000d7c82 */ /* 0x000fc40008000000 */
[----:B------:R-:W-:Y:S01]  /*0d90*/  UIMAD UR6, UR6, UR10, URZ ;  /* 0x0000000a060672a4 */ /* 0x000fe2000f8e023f */
[----:B------:R-:W0:Y:S01]  /*0da0*/  F2I.U32.TRUNC.NTZ R2, R2 ;  /* 0x0000000200027305 */ /* 0x000e22000020f000 */
[----:B------:R-:W-:Y:S02]  /*0db0*/  UIMAD.WIDE.U32 UR12, UR17, UR10, UR12 ;  /* 0x0000000a110c72a5 */ /* 0x000fe4000f8e000c */
[----:B------:R-:W-:Y:S01]  /*0dc0*/  UIMAD UR17, UR17, UR11, UR6 ;  /* 0x0000000b111172a4 */ /* 0x000fe2000f8e0206 */
[----:B------:R-:W-:Y:S01]  /*0dd0*/  ULDC UR24, c[0x0][0x658] ;  /* 0x0001960000187ab9 */ /* 0x000fe20000000800 */
[----:B------:R-:W-:Y:S02]  /*0de0*/  UMOV UR22, 0xffffffff ;  /* 0xffffffff00167882 */ /* 0x000fe40000000000 */
[----:B------:R-:W-:Y:S01]  /*0df0*/  UIADD3 UR17, UR13, UR17, URZ ;  /* 0x000000110d117290 */ /* 0x000fe2000fffe03f */
[----:B------:R-:W-:Y:S01]  /*0e00*/  ULDC UR19, c[0x0][0x618] ;  /* 0x0001860000137ab9 */ /* 0x000fe20000000800 */
[----:B------:R-:W-:Y:S01]  /*0e10*/  ULDC.64 UR6, c[0x0][0x640] ;  /* 0x0001900000067ab9 */ /* 0x000fe20000000a00 */
[----:B------:R-:W-:Y:S01]  /*0e20*/  USHF.L.U32 UR13, UR22, UR24, URZ ;  /* 0x00000018160d7299 */ /* 0x000fe2000800063f */
[----:B------:R-:W-:Y:S01]  /*0e30*/  ISETP.NE.U32.AND P0, PT, RZ, UR6, PT ;  /* 0x00000006ff007c0c */ /* 0x000fe2000bf05070 */
[----:B------:R-:W-:-:S02]  /*0e40*/  USHF.R.U64 UR22, UR12, UR19, UR17 ;  /* 0x000000130c167299 */ /* 0x000fc40008001211 */
[----:B------:R-:W-:Y:S01]  /*0e50*/  USHF.R.U32.HI UR12, URZ, UR19, UR17 ;  /* 0x000000133f0c7299 */ /* 0x000fe20008011611 */
[----:B0-----:R-:W-:Y:S01]  /*0e60*/  R2UR UR16, R2 ;  /* 0x00000000021072ca */ /* 0x001fe200000e0000 */
[----:B------:R-:W-:Y:S01]  /*0e70*/  ULDC UR21, c[0x0][0x608] ;  /* 0x0001820000157ab9 */ /* 0x000fe20000000800 */
[----:B------:R-:W-:Y:S01]  /*0e80*/  ISETP.NE.AND.EX P0, PT, RZ, UR7, PT, P0 ;  /* 0x00000007ff007c0c */ /* 0x000fe2000bf05300 */
[----:B------:R-:W-:Y:S02]  /*0e90*/  USHF.R.U64 UR26, UR22, UR21, UR12 ;  /* 0x00000015161a7299 */ /* 0x000fe4000800120c */
[----:B------:R-:W-:Y:S01]  /*0ea0*/  USHF.R.U32.HI UR12, URZ, UR21, UR12 ;  /* 0x000000153f0c7299 */ /* 0x000fe2000801160c */
[----:B------:R-:W-:Y:S01]  /*0eb0*/  UMOV UR20, 0x1 ;  /* 0x0000000100147882 */ /* 0x000fe20000000000 */
[----:B------:R-:W-:Y:S02]  /*0ec0*/  UIADD3 UR14, -UR14, URZ, URZ ;  /* 0x0000003f0e0e7290 */ /* 0x000fe4000fffe13f */
[----:B------:R-:W-:-:S02]  /*0ed0*/  USHF.R.U64 UR27, UR26, UR24, UR12 ;  /* 0x000000181a1b7299 */ /* 0x000fc4000800120c */
[----:B------:R-:W-:Y:S01]  /*0ee0*/  USHF.L.U32 UR19, UR20, UR24, URZ ;  /* 0x0000001814137299 */ /* 0x000fe2000800063f */
[----:B------:R-:W-:Y:S01]  /*0ef0*/  ULDC UR15, c[0x0][0x144] ;  /* 0x00005100000f7ab9 */ /* 0x000fe20000000800 */
[----:B------:R-:W-:Y:S01]  /*0f00*/  ULDC UR10, c[0x0][0x600] ;  /* 0x00018000000a7ab9 */ /* 0x000fe20000000800 */
[----:B------:R-:W-:Y:S02]  /*0f10*/  ULOP3.LUT UR20, URZ, UR13, URZ, 0x33, !UPT ;  /* 0x0000000d3f147292 */ /* 0x000fe4000f8e333f */
[----:B------:R-:W-:Y:S02]  /*0f20*/  USHF.R.U32.HI UR13, URZ, UR24, UR12 ;  /* 0x000000183f0d7299 */ /* 0x000fe4000801160c */
[----:B------:R-:W-:Y:S02]  /*0f30*/  UIADD3 UR11, UR10, -0x1, URZ ;  /* 0xffffffff0a0b7890 */ /* 0x000fe4000fffe03f */
[----:B------:R-:W-:Y:S02]  /*0f40*/  UIADD3 UR23, -UR16, URZ, URZ ;  /* 0x0000003f10177290 */ /* 0x000fe4000fffe13f */
[----:B------:R-:W-:Y:S01]  /*0f50*/  UIMAD UR4, UR15, UR14, UR4 ;  /* 0x0000000e0f0472a4 */ /* 0x000fe2000f8e0204 */
[----:B------:R-:W-:Y:S01]  /*0f60*/  ULDC UR28, c[0x0][0x148] ;  /* 0x00005200001c7ab9 */ /* 0x000fe20000000800 */
[----:B------:R-:W-:Y:S01]  /*0f70*/  ULDC UR24, c[0x0][0x648] ;  /* 0x0001920000187ab9 */ /* 0x000fe20000000800 */
[----:B------:R-:W-:Y:S01]  /*0f80*/  ULDC UR25, c[0x0][0x638] ;  /* 0x00018e0000197ab9 */ /* 0x000fe20000000800 */
[----:B------:R-:W-:Y:S01]  /*0f90*/  UMOV UR12, UR27 ;  /* 0x0000001b000c7c82 */ /* 0x000fe20008000000 */
[----:B------:R-:W-:Y:S07]  /*0fa0*/  @!P0 BRA `(.L_x_11) ;  /* 0x0000000000308947 */ /* 0x000fee0003800000 */
[----:B------:R-:W-:Y:S02]  /*0fb0*/  ULDC UR16, c[0x0][0x64c] ;  /* 0x0001930000107ab9 */ /* 0x000fe40000000800 */
        /* <DEDUP_REMOVED lines=8> */
[----:B------:R-:W-:-:S07]  /*1040*/  UIMAD.WIDE.U32.X UR6, UR21, UR7, UR16, UP1 ;  /* 0x00000007150672a5 */ /* 0x000fce00088e0410 */
[----:B------:R-:W-:Y:S01]  /*1050*/  UMOV UR12, UR6 ;  /* 0x00000006000c7c82 */ /* 0x000fe20008000000 */
[----:B------:R-:W-:-:S05]  /*1060*/  UMOV UR13, UR7 ;  /* 0x00000007000d7c82 */ /* 0x000fca0008000000 */
.L_x_11:
[----:B------:R-:W-:Y:S01]  /*1070*/  UISETP.NE.AND UP1, UPT, UR40, URZ, UPT ;  /* 0x0000003f2800728c */ /* 0x000fe2000bf25270 */
[----:B------:R-:W-:Y:S01]  /*1080*/  IMAD.MOV.U32 R5, RZ, RZ, 0x1 ;  /* 0x00000001ff057424 */ /* 0x000fe200078e00ff */
[----:B------:R-:W-:Y:S01]  /*1090*/  USHF.R.U64 UR6, UR12, UR24, UR13 ;  /* 0x000000180c067299 */ /* 0x000fe2000800120d */
[----:B------:R-:W-:Y:S01]  /*10a0*/  IMAD.U32 R19, RZ, RZ, UR5 ;  /* 0x00000005ff137e24 */ /* 0x000fe2000f8e00ff */
[----:B------:R-:W-:Y:S02]  /*10b0*/  ULOP3.LUT UR20, UR26, UR20, URZ, 0xc0, !UPT ;  /* 0x000000141a147292 */ /* 0x000fe4000f8ec03f */
[----:B------:R-:W-:Y:S02]  /*10c0*/  UIADD3 UR7, -UR6, URZ, URZ ;  /* 0x0000003f06077290 */ /* 0x000fe4000fffe13f */
[----:B------:R-:W-:Y:S02]  /*10d0*/  UIMAD UR19, UR19, UR6, UR20 ;  /* 0x00000006131372a4 */ /* 0x000fe4000f8e0214 */
[----:B------:R-:W-:-:S02]  /*10e0*/  ULOP3.LUT UR11, UR22, UR11, URZ, 0xc0, !UPT ;  /* 0x0000000b160b7292 */ /* 0x000fc4000f8ec03f */
[----:B------:R-:W-:Y:S02]  /*10f0*/  @UP1 UIMAD UR4, UR28, UR23, UR9 ;  /* 0x000000171c0412a4 */ /* 0x000fe4000f8e0209 */
[----:B------:R-:W-:-:S03]  /*1100*/  UIMAD UR6, UR7, UR25, UR27 ;  /* 0x00000019070672a4 */ /* 0x000fc6000f8e021b */
[----:B------:R-:W-:Y:S01]  /*1110*/  ULDC UR7, c[0x0][0x610] ;  /* 0x0001840000077ab9 */ /* 0x000fe20000000800 */
[----:B------:R-:W-:Y:S02]  /*1120*/  UIMAD UR6, UR6, UR10, UR11 ;  /* 0x0000000a060672a4 */ /* 0x000fe4000f8e020b */
[----:B------:R-:W-:-:S04]  /*1130*/  UIMAD UR4, UR19, UR7, UR4 ;  /* 0x00000007130472a4 */ /* 0x000fc8000f8e0204 */
[----:B------:R-:W-:Y:S02]  /*1140*/  USEL UR7, UR6, UR4, !UP1 ;  /* 0x0000000406077287 */ /* 0x000fe4000c800000 */
[----:B------:R-:W-:-:S04]  /*1150*/  USEL UR4, UR4, UR6, !UP1 ;  /* 0x0000000604047287 */ /* 0x000fc8000c800000 */
[----:B------:R-:W-:Y:S02]  /*1160*/  IMAD.U32 R2, RZ, RZ, UR7 ;  /* 0x00000007ff027e24 */ /* 0x000fe4000f8e00ff */
[----:B------:R-:W-:-:S07]  /*1170*/  IMAD.U32 R18, RZ, RZ, UR4 ;  /* 0x00000004ff127e24 */ /* 0x000fce000f8e00ff */
.L_x_9:
[----:B------:R-:W-:Y:S02]  /*1180*/  ULDC UR4, c[0x0][0x28c] ;  /* 0x0000a30000047ab9 */ /* 0x000fe40000000800 */
[----:B------:R-:W-:-:S04]  /*1190*/  UIADD3 UR4, UR4, 0x7f, URZ ;  /* 0x0000007f04047890 */ /* 0x000fc8000fffe03f */
[----:B------:R-:W-:-:S04]  /*11a0*/  USHF.R.S32.HI UR5, URZ, 0x1f, UR4 ;  /* 0x0000001f3f057899 */ /* 0x000fc80008011404 */
[----:B------:R-:W-:-:S04]  /*11b0*/  ULEA.HI UR5, UR5, UR4, URZ, 0x7 ;  /* 0x0000000405057291 */ /* 0x000fc8000f8f383f */
[----:B------:R-:W-:Y:S01]  /*11c0*/  USHF.R.S32.HI UR37, URZ, 0x7, UR5 ;  /* 0x000000073f257899 */ /* 0x000fe20008011405 */
[----:B------:R-:W-:Y:S11]  /*11d0*/  @!P1 BRA `(.L_x_12) ;  /* 0x0000009400d49947 */ /* 0x000ff60003800000 */
[----:B------:R-:W-:-:S06]  /*11e0*/  UISETP.GT.U32.AND UP1, UPT, UR18, 0x1, UPT ;  /* 0x000000011200788c */ /* 0x000fcc000bf24070 */
[----:B------:R-:W-:-:S13]  /*11f0*/  PLOP3.LUT P0, PT, PT, PT, UP1, 0x80, 0x0 ;  /* 0x000000000000781c */ /* 0x000fda0003f0f018 */
[----:B------:R-:W-:Y:S05]  /*1200*/  @P0 EXIT ;  /* 0x000000000000094d */ /* 0x000fea0003800000 */
.L_x_13:
[----:B------:R-:W-:-:S08]  /*1210*/  NOP ;  /* 0x0000000000007918 */ /* 0x000fd00000000000 */
[----:B------:R-:W0:Y:S02]  /*1220*/  USETMAXREG.TRY_ALLOC.CTAPOOL UP1, 0xe8 ;  /* 0x000000e8000079c8 */ /* 0x000e240008020600 */
[----:B0-----:R-:W-:-:S13]  /*1230*/  PLOP3.LUT P0, PT, PT, PT, UP1, 0x80, 0x0 ;  /* 0x000000000000781c */ /* 0x001fda0003f0f018 */
[----:B------:R-:W-:Y:S05]  /*1240*/  @!P0 BRA `(.L_x_13) ;  /* 0xfffffffc00f08947 */ /* 0x000fea000383ffff */
[----:B------:R-:W-:-:S13]  /*1250*/  LOP3.LUT P0, RZ, R5, 0xff, RZ, 0xc0, !PT ;  /* 0x000000ff05ff7812 */ /* 0x000fda000780c0ff */
[----:B------:R-:W-:Y:S05]  /*1260*/  @!P0 EXIT ;  /* 0x000000000000894d */ /* 0x000fea0003800000 */
[----:B------:R-:W0:Y:S01]  /*1270*/  S2UR UR5, SR_CgaCtaId ;  /* 0x00000000000579c3 */ /* 0x000e220000008800 */
[----:B------:R-:W-:Y:S01]  /*1280*/  VIADD R6, R0, 0xffffffff ;  /* 0xffffffff00067836 */ /* 0x000fe20000000000 */
[----:B------:R-:W-:Y:S01]  /*1290*/  SHF.R.S32.HI R4, RZ, 0x1f, R3 ;  /* 0x0000001fff047819 */ /* 0x000fe20000011403 */
[----:B------:R-:W-:Y:S01]  /*12a0*/  UMOV UR43, 0x400 ;  /* 0x00000400002b7882 */ /* 0x000fe20000000000 */
[----:B------:R-:W-:Y:S02]  /*12b0*/  USHF.R.U32.HI UR4, URZ, 0x1, UR37 ;  /* 0x000000013f047899 */ /* 0x000fe40008011625 */
[----:B------:R-:W-:Y:S01]  /*12c0*/  R2UR UR45, R6 ;  /* 0x00000000062d72ca */ /* 0x000fe200000e0000 */
[----:B------:R-:W-:Y:S01]  /*12d0*/  ULOP3.LUT UR44, UR37, 0x1, URZ, 0xc0, !UPT ;  /* 0x00000001252c7892 */ /* 0x000fe2000f8ec03f */
[CC--:B------:R-:W-:Y:S01]  /*12e0*/  LEA.HI R0, R4.reuse, R3.reuse, RZ, 0x2 ;  /* 0x0000000304007211 */ /* 0x0c0fe200078f10ff */
[----:B------:R-:W-:Y:S01]  /*12f0*/  UISETP.LT.AND UP1, UPT, UR37, 0x1, UPT ;  /* 0x000000012500788c */ /* 0x000fe2000bf21270 */
[----:B------:R-:W-:Y:S01]  /*1300*/  LEA.HI R4, R4, R3, RZ, 0x5 ;  /* 0x0000000304047211 */ /* 0x000fe200078f28ff */
[----:B------:R-:W-:Y:S01]  /*1310*/  ULOP3.LUT UR4, UR4, 0x1, URZ, 0xc0, !UPT ;  /* 0x0000000104047892 */ /* 0x000fe2000f8ec03f */
[--C-:B------:R-:W-:Y:S01]  /*1320*/  SHF.R.S32.HI R152, RZ, 0x2, R0.reuse ;  /* 0x00000002ff987819 */ /* 0x100fe20000011400 */
[----:B------:R-:W-:Y:S01]  /*1330*/  ULDC UR6, c[0x0][0x284] ;  /* 0x0000a10000067ab9 */ /* 0x000fe20000000800 */
[----:B------:R-:W-:Y:S01]  /*1340*/  SHF.R.S32.HI R5, RZ, 0x1f, R0 ;  /* 0x0000001fff057819 */ /* 0x000fe20000011400 */
[----:B------:R-:W-:Y:S01]  /*1350*/  USEL UR44, UR44, URZ, !UP0 ;  /* 0x0000003f2c2c7287 */ /* 0x000fe2000c000000 */
[----:B------:R-:W-:Y:S01]  /*1360*/  LOP3.LUT R154, R0, 0xfffffffc, RZ, 0xc0, !PT ;  /* 0xfffffffc009a7812 */ /* 0x000fe200078ec0ff */
[----:B------:R-:W-:Y:S01]  /*1370*/  USEL UR47, UR37, 0x1, UP1 ;  /* 0x00000001252f7887 */ /* 0x000fe20008800000 */
[----:B------:R-:W-:Y:S01]  /*1380*/  LEA.HI R5, R5, R152, RZ, 0x3 ;  /* 0x0000009805057211 */ /* 0x000fe200078f18ff */
[----:B------:R-:W-:Y:S01]  /*1390*/  USHF.L.U32 UR45, UR45, 0x3, URZ ;  /* 0x000000032d2d7899 */ /* 0x000fe2000800063f */
[----:B------:R-:W-:Y:S01]  /*13a0*/  ISETP.NE.AND P0, PT, R6, RZ, PT ;  /* 0x000000ff0600720c */ /* 0x000fe20003f05270 */
[----:B------:R-:W-:Y:S01]  /*13b0*/  UISETP.EQ.U32.AND UP0, UPT, UR4, 0x1, !UP0 ;  /* 0x000000010400788c */ /* 0x000fe2000c702070 */
[----:B------:R-:W-:Y:S01]  /*13c0*/  LOP3.LUT R5, R5, 0xfffffff8, RZ, 0xc0, !PT ;  /* 0xfffffff805057812 */ /* 0x000fe200078ec0ff */
[----:B------:R-:W-:Y:S01]  /*13d0*/  IMAD.IADD R154, R3, 0x1, -R154 ;  /* 0x00000001039a7824 */ /* 0x000fe200078e0a9a */
[----:B0-----:R-:W-:Y:S01]  /*13e0*/  ULEA UR43, UR5, UR43, 0x18 ;  /* 0x0000002b052b7291 */ /* 0x001fe2000f8ec03f */
[----:B------:R-:W-:Y:S01]  /*13f0*/  IMAD.U32 R156, RZ, RZ, UR45 ;  /* 0x0000002dff9c7e24 */ /* 0x000fe2000f8e00ff */
[----:B------:R-:W-:Y:S01]  /*1400*/  SEL R166, RZ, 0x1, P0 ;  /* 0x00000001ffa67807 */ /* 0x000fe20000000000 */
[----:B------:R-:W-:Y:S01]  /*1410*/  IMAD.IADD R152, R152, 0x1, -R5 ;  /* 0x0000000198987824 */ /* 0x000fe200078e0a05 */
[----:B------:R-:W-:Y:S01]  /*1420*/  UIADD3 UR46, UR43, 0x30, URZ ;  /* 0x000000302b2e7890 */ /* 0x000fe2000fffe03f */
[----:B------:R-:W-:Y:S01]  /*1430*/  SHF.R.S32.HI R5, RZ, 0x5, R4 ;  /* 0x00000005ff057819 */ /* 0x000fe20000011404 */
[----:B------:R-:W-:Y:S01]  /*1440*/  ULOP3.LUT UR36, UR42, 0x1, URZ, 0xfc, !UPT ;  /* 0x000000012a247892 */ /* 0x000fe2000f8efc3f */
[C---:B------:R-:W-:Y:S01]  /*1450*/  LOP3.LUT R158, R156.reuse, 0x8, RZ, 0xc0, !PT ;  /* 0x000000089c9e7812 */ /* 0x040fe200078ec0ff */
[----:B------:R-:W-:Y:S01]  /*1460*/  UIADD3 UR47, -UR47, UR37, URZ ;  /* 0x000000252f2f7290 */ /* 0x000fe2000fffe13f */
[--C-:B------:R-:W-:Y:S01]  /*1470*/  SHF.R.S32.HI R153, RZ, 0x1f, R152.reuse ;  /* 0x0000001fff997819 */ /* 0x100fe20000011498 */
[C-C-:B------:R-:W-:Y:S01]  /*1480*/  IMAD R159, R5.reuse, -0x10, -R152.reuse ;  /* 0xfffffff0059f7824 */ /* 0x140fe200078e0a98 */
[----:B------:R-:W-:Y:S01]  /*1490*/  LOP3.LUT R156, R156, 0x8, RZ, 0xc, !PT ;  /* 0x000000089c9c7812 */ /* 0x000fe200078e0cff */
[----:B------:R-:W-:Y:S01]  /*14a0*/  IMAD.U32 R155, RZ, RZ, UR46 ;  /* 0x0000002eff9b7e24 */ /* 0x000fe2000f8e00ff */
[----:B------:R-:W-:Y:S01]  /*14b0*/  LOP3.LUT R158, R158, 0x18, RZ, 0x3c, !PT ;  /* 0x000000189e9e7812 */ /* 0x000fe200078e3cff */
[----:B------:R-:W-:Y:S01]  /*14c0*/  IMAD.WIDE R152, R5, 0x10, R152 ;  /* 0x0000001005987825 */ /* 0x000fe200078e0298 */
[----:B------:R-:W-:-:S03]  /*14d0*/  USEL UR48, URZ, 0x1, !UP0 ;  /* 0x000000013f307887 */ /* 0x000fc6000c000000 */
[----:B------:R-:W-:Y:S02]  /*14e0*/  VIADD R157, R155, UR45 ;  /* 0x0000002d9b9d7c36 */ /* 0x000fe40008000000 */
[----:B------:R-:W-:-:S07]  /*14f0*/  VIADD R159, R159, UR6 ;  /* 0x000000069f9f7c36 */ /* 0x000fce0008000000 */
.L_x_289:
[----:B------:R-:W-:Y:S01]  /*1500*/  SHF.L.U32 R0, R166, 0x1f, RZ ;  /* 0x0000001fa6007819 */ /* 0x000fe200000006ff */
[----:B------:R-:W-:Y:S02]  /*1510*/  ULDC UR4, c[0x0][0x28c] ;  /* 0x0000a30000047ab9 */ /* 0x000fe40000000800 */
[----:B------:R-:W-:Y:S01]  /*1520*/  ISETP.LT.AND P1, PT, RZ, UR4, PT ;  /* 0x00000004ff007c0c */ /* 0x000fe2000bf21270 */
[----:B------:R-:W0:Y:S02]  /*1530*/  SYNCS.PHASECHK.TRANS64.TRYWAIT P0, [R155+UR45], R0 ;  /* 0x000000009b0075a7 */ /* 0x000e24000800016d */
[----:B0-234-:R-:W-:Y:S10]  /*1540*/  @!P0 BRA `(.L_x_14) ;  /* 0x000000a000d48947 */ /* 0x01dff40003800000 */
.L_x_309:
[----:B------:R-:W-:Y:S05]  /*1550*/  @P1 BRA `(.L_x_15) ;  /* 0x0000000000401947 */ /* 0x000fea0003800000 */
[----:B0-----:R-:W-:Y:S01]  /*1560*/  MOV R0, 0x0 ;  /* 0x0000000000007802 */ /* 0x001fe20000000f00 */
[----:B------:R-:W-:Y:S01]  /*1570*/  ULDC.64 UR4, c[0x4][0x68] ;  /* 0x01001a0000047ab9 */ /* 0x000fe20000000a00 */
[----:B------:R-:W-:Y:S01]  /*1580*/  ULDC.64 UR6, c[0x4][0x8] ;  /* 0x0100020000067ab9 */ /* 0x000fe20000000a00 */
[----:B------:R-:W-:Y:S01]  /*1590*/  IMAD.U32 R4, RZ, RZ, UR4 ;  /* 0x00000004ff047e24 */ /* 0x000fe2000f8e00ff */
[----:B------:R0:W1:Y:S01]  /*15a0*/  LDC.64 R14, c[0x4][R0] ;  /* 0x01000000000e7b82 */ /* 0x0000620000000a00 */
[----:B------:R-:W-:Y:S01]  /*15b0*/  IMAD.U32 R5, RZ, RZ, UR5 ;  /* 0x00000005ff057e24 */ /* 0x000fe2000f8e00ff */
[----:B------:R-:W-:Y:S01]  /*15c0*/  ULDC.64 UR4, c[0x4][0x70] ;  /* 0x01001c0000047ab9 */ /* 0x000fe20000000a00 */
[----:B------:R-:W-:Y:S02]  /*15d0*/  IMAD.U32 R10, RZ, RZ, UR6 ;  /* 0x00000006ff0a7e24 */ /* 0x000fe4000f8e00ff */
[----:B------:R-:W-:Y:S02]  /*15e0*/  IMAD.U32 R6, RZ, RZ, UR4 ;  /* 0x00000004ff067e24 */ /* 0x000fe4000f8e00ff */
[----:B------:R-:W-:-:S02]  /*15f0*/  IMAD.U32 R7, RZ, RZ, UR5 ;  /* 0x00000005ff077e24 */ /* 0x000fc4000f8e00ff */
[----:B------:R-:W-:Y:S02]  /*1600*/  IMAD.U32 R11, RZ, RZ, UR7 ;  /* 0x00000007ff0b7e24 */ /* 0x000fe4000f8e00ff */
[----:B------:R-:W-:Y:S02]  /*1610*/  IMAD.MOV.U32 R8, RZ, RZ, 0x1e1 ;  /* 0x000001e1ff087424 */ /* 0x000fe400078e00ff */
[----:B------:R-:W-:Y:S02]  /*1620*/  IMAD.MOV.U32 R12, RZ, RZ, 0x1 ;  /* 0x00000001ff0c7424 */ /* 0x000fe400078e00ff */
[----:B0-----:R-:W-:-:S07]  /*1630*/  IMAD.MOV.U32 R13, RZ, RZ, RZ ;  /* 0x000000ffff0d7224 */ /* 0x001fce00078e00ff */
[----:B------:R-:W-:-:S07]  /*1640*/  LEPC R20, `(.L_x_15) ;  /* 0x000000001014794e */ /* 0x000fce0000000000 */
[----:B-1---5:R-:W-:Y:S05]  /*1650*/  CALL.ABS.NOINC R14 ;  /* 0x000000000e007343 */ /* 0x022fea0003c00000 */
.L_x_15:
[----:B0-----:R-:W-:-:S05]  /*1660*/  IMAD.U32 R0, RZ, RZ, UR36 ;  /* 0x00000024ff007e24 */ /* 0x001fca000f8e00ff */
[----:B------:R-:W-:-:S13]  /*1670*/  ISETP.NE.AND P0, PT, R0, 0x3, PT ;  /* 0x000000030000780c */ /* 0x000fda0003f05270 */
[----:B------:R-:W-:Y:S05]  /*1680*/  @!P0 BRA `(.L_x_16) ;  /* 0x0000000000048947 */ /* 0x000fea0003800000 */
[----:B------:R-:W-:Y:S01]  /*1690*/  BPT.TRAP 0x1 ;  /* 0x000000040000795c */ /* 0x000fe20000300000 */
.L_x_16:
[----:B------:R-:W-:Y:S02]  /*16a0*/  IMAD.U32 R3, RZ, RZ, UR44 ;  /* 0x0000002cff037e24 */ /* 0x000fe4000f8e00ff */
[----:B------:R-:W-:-:S03]  /*16b0*/  IMAD.U32 R0, RZ, RZ, UR48 ;  /* 0x00000030ff007e24 */ /* 0x000fc6000f8e00ff */
[----:B------:R-:W-:Y:S02]  /*16c0*/  LEA R3, R3, UR43, 0x3 ;  /* 0x0000002b03037c11 */ /* 0x000fe4000f8e18ff */
[----:B------:R-:W-:-:S04]  /*16d0*/  SHF.L.U32 R0, R0, 0x1f, RZ ;  /* 0x0000001f00007819 */ /* 0x000fc800000006ff */
[----:B------:R0:W1:Y:S01]  /*16e0*/  SYNCS.PHASECHK.TRANS64.TRYWAIT P1, [R3+URZ], R0 ;  /* 0x00000000030075a7 */ /* 0x000062000802017f */
[----:B------:R-:W-:Y:S05]  /*16f0*/  @!P0 BRA `(.L_x_17) ;  /* 0x0000000000048947 */ /* 0x000fea0003800000 */
[----:B------:R-:W-:Y:S01]  /*1700*/  BPT.TRAP 0x1 ;  /* 0x000000040000795c */ /* 0x000fe20000300000 */
.L_x_17:
[----:B------:R-:W-:-:S05]  /*1710*/  IMAD.U32 R4, RZ, RZ, UR47 ;  /* 0x0000002fff047e24 */ /* 0x000fca000f8e00ff */
[----:B------:R-:W-:Y:S01]  /*1720*/  ISETP.GE.AND P2, PT, R4, 0x1, PT ;  /* 0x000000010400780c */ /* 0x000fe20003f46270 */
[----:B-1----:R-:W-:-:S12]  /*1730*/  @P1 BRA `(.L_x_18) ;  /* 0x0000000000081947 */ /* 0x002fd80003800000 */
[----:B------:R-:W1:Y:S02]  /*1740*/  SYNCS.PHASECHK.TRANS64.TRYWAIT P1, [R3+URZ], R0 ;  /* 0x00000000030075a7 */ /* 0x000e64000802017f */
[----:B-1----:R-:W-:Y:S05]  /*1750*/  @!P1 BRA `(.L_x_19) ;  /* 0x000000a000649947 */ /* 0x002fea0003800000 */
.L_x_18:
[----:B------:R-:W-:Y:S05]  /*1760*/  WARPSYNC.ALL ;  /* 0x0000000000007948 */ /* 0x000fea0003800000 */
[----:B------:R-:W-:Y:S01]  /*1770*/  UIADD3 UR4, UR43, 0x100, URZ ;  /* 0x000001002b047890 */ /* 0x000fe2000fffe03f */
[----:B------:R-:W-:Y:S01]  /*1780*/  WARPGROUP.ARRIVE ;  /* 0x00000000000079c5 */ /* 0x000fe20000000000 */
[----:B------:R-:W-:Y:S02]  /*1790*/  UIADD3 UR5, UR43, 0x8100, URZ ;  /* 0x000081002b057890 */ /* 0x000fe4000fffe03f */
[----:B------:R-:W-:Y:S02]  /*17a0*/  USHF.R.U32.HI UR4, URZ, 0x4, UR4 ;  /* 0x000000043f047899 */ /* 0x000fe40008011604 */
[----:B------:R-:W-:-:S02]  /*17b0*/  USHF.R.U32.HI UR5, URZ, 0x4, UR5 ;  /* 0x000000043f057899 */ /* 0x000fc40008011605 */
[----:B------:R-:W-:Y:S02]  /*17c0*/  ULOP3.LUT UR4, UR4, 0x3fff, URZ, 0xc0, !UPT ;  /* 0x00003fff04047892 */ /* 0x000fe4000f8ec03f */
[----:B------:R-:W-:Y:S02]  /*17d0*/  ULOP3.LUT UR5, UR5, 0x3fff, URZ, 0xc0, !UPT ;  /* 0x00003fff05057892 */ /* 0x000fe4000f8ec03f */
[----:B------:R-:W-:Y:S02]  /*17e0*/  ULOP3.LUT UR4, UR4, 0x10000, URZ, 0xfc, !UPT ;  /* 0x0001000004047892 */ /* 0x000fe4000f8efc3f */
[----:B------:R-:W-:Y:S02]  /*17f0*/  ULOP3.LUT UR5, UR5, 0x10000, URZ, 0xfc, !UPT ;  /* 0x0001000005057892 */ /* 0x000fe4000f8efc3f */
[----:B------:R-:W-:Y:S02]  /*1800*/  ULEA UR7, UR44, UR4, 0xa ;  /* 0x000000042c077291 */ /* 0x000fe4000f8e503f */
[----:B------:R-:W-:Y:S01]  /*1810*/  ULEA UR6, UR44, UR5, 0xc ;  /* 0x000000052c067291 */ /* 0x000fe2000f8e603f */
[----:B------:R-:W-:Y:S01]  /*1820*/  UMOV UR9, 0x40000040 ;  /* 0x4000004000097882 */ /* 0x000fe20000000000 */
[----:B------:R-:W-:-:S03]  /*1830*/  UMOV UR11, 0x40000040 ;  /* 0x40000040000b7882 */ /* 0x000fc60000000000 */
[----:B------:R-:W-:Y:S02]  /*1840*/  UMOV UR8, UR7 ;  /* 0x0000000700087c82 */ /* 0x000fe40008000000 */
[----:B------:R-:W-:Y:S02]  /*1850*/  UMOV UR10, UR6 ;  /* 0x00000006000a7c82 */ /* 0x000fe40008000000 */
[----:B------:R-:W-:Y:S01]  /*1860*/  HGMMA.64x256x16.F32.BF16 R24, gdesc[UR8], RZ, !UPT, gsb0 ;  /* 0x03e00000081879f0 */ /* 0x000fe2000c0018ff */
[----:B------:R-:W-:Y:S02]  /*1870*/  UIADD3 UR8, UR7, 0x2, URZ ;  /* 0x0000000207087890 */ /* 0x000fe4000fffe03f */
[----:B------:R-:W-:Y:S01]  /*1880*/  UIADD3 UR10, UR6, 0x2, URZ ;  /* 0x00000002060a7890 */ /* 0x000fe2000fffe03f */
[----:B------:R-:W-:Y:S01]  /*1890*/  UMOV UR9, 0x40000040 ;  /* 0x4000004000097882 */ /* 0x000fe20000000000 */
[----:B------:R-:W-:Y:S01]  /*18a0*/  UMOV UR11, 0x40000040 ;  /* 0x40000040000b7882 */ /* 0x000fe20000000000 */
[----:B------:R-:W-:-:S02]  /*18b0*/  WARPGROUP.DEPBAR.LE gsb0, 0x0 ;  /* 0x00008000000079c5 */ /* 0x000fc40000010000 */
[----:B------:R-:W-:-:S15]  /*18c0*/  WARPGROUP.ARRIVE ;  /* 0x00000000000079c5 */ /* 0x000fde0000000000 */
[----:B------:R-:W-:-:S05]  /*18d0*/  NOP ;  /* 0x0000000000007918 */ /* 0x000fca0000000000 */
[----:B------:R-:W-:Y:S01]  /*18e0*/  HGMMA.64x256x16.F32.BF16 R24, gdesc[UR8], R24, gsb0 ;  /* 0x03e00000081879f0 */ /* 0x000fe20008001818 */
[----:B------:R-:W-:Y:S02]  /*18f0*/  UIADD3 UR8, UR7, 0x4, URZ ;  /* 0x0000000407087890 */ /* 0x000fe4000fffe03f */
[----:B------:R-:W-:Y:S01]  /*1900*/  UIADD3 UR10, UR6, 0x4, URZ ;  /* 0x00000004060a7890 */ /* 0x000fe2000fffe03f */
[----:B------:R-:W-:Y:S01]  /*1910*/  UMOV UR9, 0x40000040 ;  /* 0x4000004000097882 */ /* 0x000fe20000000000 */
[----:B------:R-:W-:Y:S01]  /*1920*/  UMOV UR11, 0x40000040 ;  /* 0x40000040000b7882 */ /* 0x000fe20000000000 */
[----:B------:R-:W-:Y:S02]  /*1930*/  WARPGROUP.DEPBAR.LE gsb0, 0x0 ;  /* 0x00008000000079c5 */ /* 0x000fe40000010000 */
        /* <DEDUP_REMOVED lines=42> */
[----:B------:R-:W-:Y:S03]  /*1be0*/  HGMMA.64x256x16.F32.BF16 R24, gdesc[UR8], R24, gsb0 ;  /* 0x03e00000081879f0 */ /* 0x000fe60008001818 */
[----:B------:R-:W-:Y:S02]  /*1bf0*/  WARPGROUP.DEPBAR.LE gsb0, 0x0 ;  /* 0x00008000000079c5 */ /* 0x000fe40000010000 */
[----:B------:R-:W-:Y:S05]  /*1c00*/  @!P2 BRA `(.L_x_20) ;  /* 0x0000000400a0a947 */ /* 0x000fea0003800000 */
[----:B------:R-:W-:Y:S01]  /*1c10*/  UIADD3 UR6, UR44, 0x1, URZ ;  /* 0x000000012c067890 */ /* 0x000fe2000fffe03f */
[----:B01----:R-:W-:-:S03]  /*1c20*/  IMAD.U32 R0, RZ, RZ, UR47 ;  /* 0x0000002fff007e24 */ /* 0x003fc6000f8e00ff */
[----:B------:R-:W-:-:S04]  /*1c30*/  UISETP.NE.AND UP0, UPT, UR6, 0x2, UPT ;  /* 0x000000020600788c */ /* 0x000fc8000bf05270 */
[----:B------:R-:W-:Y:S02]  /*1c40*/  USEL UR7, URZ, 0x1, UP0 ;  /* 0x000000013f077887 */ /* 0x000fe40008000000 */
[----:B------:R-:W-:Y:S02]  /*1c50*/  USEL UR6, UR6, URZ, UP0 ;  /* 0x0000003f06067287 */ /* 0x000fe40008000000 */
[----:B------:R-:W-:-:S06]  /*1c60*/  ULOP3.LUT UR7, UR48, UR7, URZ, 0x3c, !UPT ;  /* 0x0000000730077292 */ /* 0x000fcc000f8e3c3f */
[----:B------:R-:W-:Y:S01]  /*1c70*/  IMAD.U32 R5, RZ, RZ, UR7 ;  /* 0x00000007ff057e24 */ /* 0x000fe2000f8e00ff */
[----:B------:R-:W-:-:S06]  /*1c80*/  UMOV UR7, UR44 ;  /* 0x0000002c00077c82 */ /* 0x000fcc0008000000 */
.L_x_27:
[----:B01----:R-:W-:Y:S05]  /*1c90*/  @!P0 BRA `(.L_x_21) ;  /* 0x0000000000048947 */ /* 0x003fea0003800000 */
[----:B------:R-:W-:Y:S01]  /*1ca0*/  BPT.TRAP 0x1 ;  /* 0x000000040000795c */ /* 0x000fe20000300000 */
.L_x_21:
[----:B------:R-:W-:Y:S01]  /*1cb0*/  ULEA UR8, UR6, UR43, 0x3 ;  /* 0x0000002b06087291 */ /* 0x000fe2000f8e183f */
[----:B------:R-:W-:-:S08]  /*1cc0*/  SHF.L.U32 R3, R5, 0x1f, RZ ;  /* 0x0000001f05037819 */ /* 0x000fd000000006ff */
[----:B------:R0:W1:Y:S01]  /*1cd0*/  SYNCS.PHASECHK.TRANS64.TRYWAIT P1, [UR8], R3 ;  /* 0x00000003ff0075a7 */ /* 0x0000620008020148 */
[----:B------:R-:W-:Y:S05]  /*1ce0*/  @!P0 BRA `(.L_x_22) ;  /* 0x0000000000048947 */ /* 0x000fea0003800000 */
[----:B------:R-:W-:Y:S01]  /*1cf0*/  BPT.TRAP 0x1 ;  /* 0x000000040000795c */ /* 0x000fe20000300000 */
.L_x_22:
[----:B-1----:R-:W-:Y:S05]  /*1d00*/  @P1 BRA `(.L_x_23) ;  /* 0x0000000000081947 */ /* 0x002fea0003800000 */
[----:B------:R-:W1:Y:S02]  /*1d10*/  SYNCS.PHASECHK.TRANS64.TRYWAIT P1, [UR8], R3 ;  /* 0x00000003ff0075a7 */ /* 0x000e640008020148 */
[----:B-1----:R-:W-:Y:S05]  /*1d20*/  @!P1 BRA `(.L_x_24) ;  /* 0x0000009c00049947 */ /* 0x002fea0003800000 */
.L_x_23:
[----:B------:R-:W-:Y:S01]  /*1d30*/  ULEA UR13, UR6, UR4, 0xa ;  /* 0x00000004060d7291 */ /* 0x000fe2000f8e503f */
[----:B------:R-:W-:Y:S01]  /*1d40*/  WARPGROUP.ARRIVE ;  /* 0x00000000000079c5 */ /* 0x000fe20000000000 */
[----:B------:R-:W-:Y:S01]  /*1d50*/  ULEA UR12, UR6, UR5, 0xc ;  /* 0x00000005060c7291 */ /* 0x000fe2000f8e603f */
[----:B------:R-:W-:Y:S01]  /*1d60*/  UMOV UR9, 0x40000040 ;  /* 0x4000004000097882 */ /* 0x000fe20000000000 */
[----:B------:R-:W-:-:S03]  /*1d70*/  UMOV UR11, 0x40000040 ;  /* 0x40000040000b7882 */ /* 0x000fc60000000000 */
[----:B------:R-:W-:Y:S02]  /*1d80*/  UMOV UR8, UR13 ;  /* 0x0000000d00087c82 */ /* 0x000fe40008000000 */
[----:B------:R-:W-:Y:S02]  /*1d90*/  UMOV UR10, UR12 ;  /* 0x0000000c000a7c82 */ /* 0x000fe40008000000 */
[----:B------:R-:W-:Y:S01]  /*1da0*/  HGMMA.64x256x16.F32.BF16 R24, gdesc[UR8], R24, gsb0 ;  /* 0x03e00000081879f0 */ /* 0x000fe20008001818 */
        /* <DEDUP_REMOVED lines=58> */
[----:B------:R-:W-:Y:S01]  /*2150*/  BPT.TRAP 0x1 ;  /* 0x000000040000795c */ /* 0x000fe20000300000 */
.L_x_25:
[----:B------:R-:W-:Y:S02]  /*2160*/  UISETP.GT.U32.AND UP0, UPT, UR42, 0x1, UPT ;  /* 0x000000012a00788c */ /* 0x000fe4000bf04070 */
[----:B------:R-:W-:-:S04]  /*2170*/  ULEA UR8, UR7, UR43, 0x3 ;  /* 0x0000002b07087291 */ /* 0x000fc8000f8e183f */
[----:B------:R-:W-:Y:S01]  /*2180*/  UIADD3 UR8, UR8, 0x10, URZ ;  /* 0x0000001008087890 */ /* 0x000fe2000fffe03f */
[----:B------:R-:W-:-:S03]  /*2190*/  PLOP3.LUT P1, PT, PT, PT, UP0, 0x80, 0x0 ;  /* 0x000000000000781c */ /* 0x000fc60003f2f008 */
[----:B------:R-:W-:-:S09]  /*21a0*/  UPRMT UR8, URZ, 0x654, UR8 ;  /* 0x000006543f087896 */ /* 0x000fd20008000008 */
[----:B------:R-:W-:Y:S01]  /*21b0*/  SYNCS.ARRIVE.TRANS64.RED.A1T0 RZ, [UR8], RZ ;  /* 0x000000ffffff79a7 */ /* 0x000fe20008100408 */
[----:B------:R-:W-:Y:S05]  /*21c0*/  @P1 BRA `(.L_x_26) ;  /* 0x0000000000041947 */ /* 0x000fea0003800000 */
[----:B------:R-:W-:Y:S01]  /*21d0*/  BPT.TRAP 0x1 ;  /* 0x000000040000795c */ /* 0x000fe20000300000 */
.L_x_26:
[----:B------:R-:W-:Y:S01]  /*21e0*/  UIADD3 UR6, UR6, 0x1, URZ ;  /* 0x0000000106067890 */ /* 0x000fe2000fffe03f */
[C---:B------:R-:W-:Y:S01]  /*21f0*/  ISETP.GT.AND P1, PT, R0.reuse, 0x1, PT ;  /* 0x000000010000780c */ /* 0x040fe20003f24270 */
[----:B------:R-:W-:Y:S01]  /*2200*/  UIADD3 UR7, UR7, 0x1, URZ ;  /* 0x0000000107077890 */ /* 0x000fe2000fffe03f */
[----:B------:R-:W-:Y:S01]  /*2210*/  VIADD R0, R0, 0xffffffff ;  /* 0xffffffff00007836 */ /* 0x000fe20000000000 */
[----:B------:R-:W-:Y:S02]  /*2220*/  UISETP.NE.AND UP0, UPT, UR6, 0x2, UPT ;  /* 0x000000020600788c */ /* 0x000fe4000bf05270 */
[----:B------:R-:W-:Y:S02]  /*2230*/  UISETP.NE.AND UP1, UPT, UR7, 0x2, UPT ;  /* 0x000000020700788c */ /* 0x000fe4000bf25270 */
[----:B------:R-:W-:Y:S02]  /*2240*/  USEL UR8, URZ, 0x1, UP0 ;  /* 0x000000013f087887 */ /* 0x000fe40008000000 */
[----:B------:R-:W-:-:S02]  /*2250*/  USEL UR6, UR6, URZ, UP0 ;  /* 0x0000003f06067287 */ /* 0x000fc40008000000 */
[----:B------:R-:W-:Y:S02]  /*2260*/  USEL UR7, UR7, URZ, UP1 ;  /* 0x0000003f07077287 */ /* 0x000fe40008800000 */
[----:B------:R-:W-:Y:S01]  /*2270*/  LOP3.LUT R5, R5, UR8, RZ, 0x3c, !PT ;  /* 0x0000000805057c12 */ /* 0x000fe2000f8e3cff */
[----:B------:R-:W-:Y:S09]  /*2280*/  @P1 BRA `(.L_x_27) ;  /* 0xfffffff800801947 */ /* 0x000ff2000383ffff */
.L_x_20:
[----:B------:R-:W-:Y:S01]  /*2290*/  ULDC UR6, c[0x0][0x28c] ;  /* 0x0000a30000067ab9 */ /* 0x000fe20000000800 */
[----:B------:R2:W-:Y:S01]  /*22a0*/  SYNCS.ARRIVE.TRANS64.A1T0 RZ, [R156+UR46], RZ ;  /* 0x000000ff9cff79a7 */ /* 0x0005e2000810002e */
[----:B------:R-:W-:-:S06]  /*22b0*/  UISETP.GE.AND UP0, UPT, UR6, 0x1, UPT ;  /* 0x000000010600788c */ /* 0x000fcc000bf06270 */
[----:B------:R-:W-:-:S13]  /*22c0*/  PLOP3.LUT P1, PT, PT, PT, UP0, 0x80, 0x0 ;  /* 0x000000000000781c */ /* 0x000fda0003f2f008 */
[----:B--2---:R-:W-:Y:S05]  /*22d0*/  @!P1 BRA `(.L_x_28) ;  /* 0x0000000000309947 */ /* 0x004fea0003800000 */
[----:B------:R-:W-:Y:S05]  /*22e0*/  @!P0 BRA `(.L_x_29) ;  /* 0x0000000000048947 */ /* 0x000fea0003800000 */
[----:B------:R-:W-:Y:S01]  /*22f0*/  BPT.TRAP 0x1 ;  /* 0x000000040000795c */ /* 0x000fe20000300000 */
.L_x_29:
[----:B------:R-:W-:Y:S02]  /*2300*/  UIADD3 UR4, UR47, UR44, URZ ;  /* 0x0000002c2f047290 */ /* 0x000fe4000fffe03f */
[----:B------:R-:W-:Y:S02]  /*2310*/  UISETP.GT.U32.AND UP0, UPT, UR42, 0x1, UPT ;  /* 0x000000012a00788c */ /* 0x000fe4000bf04070 */
[----:B------:R-:W-:-:S04]  /*2320*/  USHF.L.U32 UR4, UR4, 0x3, URZ ;  /* 0x0000000304047899 */ /* 0x000fc8000800063f */
[----:B------:R-:W-:Y:S01]  /*2330*/  ULOP3.LUT UR4, UR4, 0x8, URZ, 0xc0, !UPT ;  /* 0x0000000804047892 */ /* 0x000fe2000f8ec03f */
[----:B------:R-:W-:-:S03]  /*2340*/  PLOP3.LUT P0, PT, PT, PT, UP0, 0x80, 0x0 ;  /* 0x000000000000781c */ /* 0x000fc60003f0f008 */
[----:B------:R-:W-:-:S04]  /*2350*/  UIADD3 UR4, UR43, 0x10, UR4 ;  /* 0x000000102b047890 */ /* 0x000fc8000fffe004 */
[----:B------:R-:W-:-:S09]  /*2360*/  UPRMT UR4, URZ, 0x654, UR4 ;  /* 0x000006543f047896 */ /* 0x000fd20008000004 */
[----:B------:R-:W-:Y:S01]  /*2370*/  SYNCS.ARRIVE.TRANS64.RED.A1T0 RZ, [UR4], RZ ;  /* 0x000000ffffff79a7 */ /* 0x000fe20008100404 */
[----:B------:R-:W-:Y:S05]  /*2380*/  @P0 BRA `(.L_x_28) ;  /* 0x0000000000040947 */ /* 0x000fea0003800000 */
[----:B------:R-:W-:Y:S01]  /*2390*/  BPT.TRAP 0x1 ;  /* 0x000000040000795c */ /* 0x000fe20000300000 */
.L_x_28:
[----:B01----:R-:W-:Y:S01]  /*23a0*/  SHF.L.U32 R0, R166, 0x1f, RZ ;  /* 0x0000001fa6007819 */ /* 0x003fe200000006ff */
[----:B------:R-:W-:Y:S01]  /*23b0*/  ULEA UR7, UR37, UR44, 0x1 ;  /* 0x0000002c25077291 */ /* 0x000fe2000f8e083f */
[----:B------:R-:W0:Y:S01]  /*23c0*/  LDC R7, c[0x0][0x288] ;  /* 0x0000a200ff077b82 */ /* 0x000e220000000800 */
[----:B------:R-:W-:Y:S01]  /*23d0*/  UIADD3 UR4, UR6, 0xfe, URZ ;  /* 0x000000fe06047890 */ /* 0x000fe2000fffe03f */
[----:B------:R-:W-:Y:S01]  /*23e0*/  IMAD.SHL.U32 R12, R154, 0x2, RZ ;  /* 0x000000029a0c7824 */ /* 0x000fe200078e00ff */
[----:B------:R-:W-:Y:S02]  /*23f0*/  USHF.R.U32.HI UR5, URZ, 0x1, UR7 ;  /* 0x000000013f057899 */ /* 0x000fe40008011607 */
[----:B------:R-:W-:Y:S02]  /*2400*/  UISETP.GT.U32.AND UP0, UPT, UR7, 0x1, UPT ;  /* 0x000000010700788c */ /* 0x000fe4000bf04070 */
[----:B------:R-:W-:Y:S01]  /*2410*/  ULOP3.LUT UR5, UR5, 0x1, URZ, 0xc0, !UPT ;  /* 0x0000000105057892 */ /* 0x000fe2000f8ec03f */
[----:B------:R-:W1:Y:S01]  /*2420*/  SYNCS.PHASECHK.TRANS64.TRYWAIT P0, [R155+UR45+0x10], R0 ;  /* 0x000010009b0075a7 */ /* 0x000e62000800016d */
[----:B------:R-:W-:Y:S01]  /*2430*/  UISETP.LT.U32.AND UP0, UPT, UR4, 0xff, UP0 ;  /* 0x000000ff0400788c */ /* 0x000fe20008701070 */
[----:B------:R-:W-:Y:S01]  /*2440*/  SHF.R.S32.HI R13, RZ, 0x1f, R12 ;  /* 0x0000001fff0d7819 */ /* 0x000fe2000001140c */
[----:B------:R-:W-:-:S02]  /*2450*/  UISETP.NE.U32.AND UP1, UPT, UR5, 0x1, UPT ;  /* 0x000000010500788c */ /* 0x000fc4000bf25070 */
[----:B------:R-:W-:Y:S02]  /*2460*/  USEL UR5, URZ, 0x1, !UP0 ;  /* 0x000000013f057887 */ /* 0x000fe4000c000000 */
[----:B------:R-:W-:-:S04]  /*2470*/  UISETP.GT.U32.AND UP1, UPT, UR4, 0xfe, !UP1 ;  /* 0x000000fe0400788c */ /* 0x000fc8000cf24070 */
[----:B------:R-:W-:-:S04]  /*2480*/  USEL UR4, URZ, 0x1, !UP1 ;  /* 0x000000013f047887 */ /* 0x000fc8000c800000 */
[----:B------:R-:W-:Y:S01]  /*2490*/  ULOP3.LUT UR48, UR4, UR48, UR5, 0x96, !UPT ;  /* 0x0000003004307292 */ /* 0x000fe2000f8e9605 */
[----:B01----:R-:W-:Y:S11]  /*24a0*/  @!P0 BRA `(.L_x_30) ;  /* 0x00000094003c8947 */ /* 0x003ff60003800000 */
.L_x_310:
[----:B------:R-:W-:Y:S01]  /*24b0*/  IMAD.SHL.U32 R6, R18, 0x40, RZ ;  /* 0x0000004012067824 */ /* 0x000fe200078e00ff */
[----:B------:R-:W-:Y:S01]  /*24c0*/  ULDC UR6, c[0x0][0x284] ;  /* 0x0000a10000067ab9 */ /* 0x000fe20000000800 */
[----:B------:R-:W-:Y:S01]  /*24d0*/  IMAD.SHL.U32 R14, R2, 0x100, RZ ;  /* 0x00000100020e7824 */ /* 0x000fe200078e00ff */
[----:B------:R-:W-:Y:S01]  /*24e0*/  SHF.R.S32.HI R163, RZ, 0x1f, R19 ;  /* 0x0000001fffa37819 */ /* 0x000fe20000011413 */
[----:B------:R-:W-:Y:S01]  /*24f0*/  ULDC.64 UR4, c[0x0][0x5d0] ;  /* 0x0001740000047ab9 */ /* 0x000fe20000000a00 */
[----:B------:R-:W-:Y:S01]  /*2500*/  ISETP.GE.AND P0, PT, R6, UR6, PT ;  /* 0x0000000606007c0c */ /* 0x000fe2000bf06270 */
[----:B------:R-:W-:Y:S01]  /*2510*/  IMAD.WIDE.U32 R2, R19, UR4, R12 ;  /* 0x0000000413027c25 */ /* 0x000fe2000f8e000c */
[----:B------:R-:W-:Y:S01]  /*2520*/  SHF.R.S32.HI R15, RZ, 0x1f, R14 ;  /* 0x0000001fff0f7819 */ /* 0x000fe2000001140e */
[----:B------:R-:W-:Y:S01]  /*2530*/  ULOP3.LUT UR44, UR44, 0x1, URZ, 0xc0, !UPT ;  /* 0x000000012c2c7892 */ /* 0x000fe2000f8ec03f */
[C---:B------:R-:W-:Y:S01]  /*2540*/  ISETP.GE.OR P0, PT, R14.reuse, R7, P0 ;  /* 0x000000070e00720c */ /* 0x040fe20000706670 */
[----:B0-----:R-:W-:Y:S01]  /*2550*/  IMAD R0, R163, UR4, RZ ;  /* 0x00000004a3007c24 */ /* 0x001fe2000f8e02ff */
[----:B------:R-:W-:-:S03]  /*2560*/  IADD3 R4, P1, R14, R2, RZ ;  /* 0x000000020e047210 */ /* 0x000fc60007f3e0ff */
[----:B------:R-:W-:-:S05]  /*2570*/  IMAD R5, R19, UR5, R0 ;  /* 0x0000000513057c24 */ /* 0x000fca000f8e0200 */
[----:B------:R-:W-:-:S03]  /*2580*/  IADD3.X R5, R15, R3, R5, P1, !PT ;  /* 0x000000030f057210 */ /* 0x000fc60000ffe405 */
[----:B------:R-:W-:Y:S05]  /*2590*/  @P0 BRA `(.L_x_31) ;  /* 0x0000007c00100947 */ /* 0x000fea0003800000 */
[----:B------:R-:W0:Y:S01]  /*25a0*/  LDC.64 R10, c[0x0][0x5c8] ;  /* 0x00017200ff0a7b82 */ /* 0x000e220000000a00 */
[----:B-----5:R-:W-:Y:S01]  /*25b0*/  FSETP.NEU.AND P0, PT, R22, RZ, PT ;  /* 0x000000ff1600720b */ /* 0x020fe20003f0d000 */
[----:B------:R-:W-:Y:S01]  /*25c0*/  IMAD R3, R154, -0x2, R7 ;  /* 0xfffffffe9a037824 */ /* 0x000fe200078e0207 */
[----:B------:R-:W-:Y:S01]  /*25d0*/  BSSY B0, `(.L_x_31) ;  /* 0x00007c0000007945 */ /* 0x000fe20003800000 */
[----:B------:R-:W-:-:S04]  /*25e0*/  IMAD.WIDE R160, R18, 0x40, R152 ;  /* 0x0000004012a07825 */ /* 0x000fc800078e0298 */
[----:B------:R-:W-:Y:S02]  /*25f0*/  IMAD.IADD R0, R3, 0x1, -R14 ;  /* 0x0000000103007824 */ /* 0x000fe400078e0a0e */
[----:B------:R-:W-:-:S03]  /*2600*/  IMAD.IADD R2, R159, 0x1, -R6 ;  /* 0x000000019f027824 */ /* 0x000fc600078e0a06 */
[----:B------:R-:W-:-:S04]  /*2610*/  ISETP.GT.AND P2, PT, R0, RZ, PT ;  /* 0x000000ff0000720c */ /* 0x000fc80003f44270 */
[----:B------:R-:W-:Y:S01]  /*2620*/  ISETP.GT.AND P1, PT, R2, RZ, P2 ;  /* 0x000000ff0200720c */ /* 0x000fe20001724270 */
[-C--:B0-----:R-:W-:Y:S02]  /*2630*/  IMAD R3, R161, R10.reuse, RZ ;  /* 0x0000000aa1037224 */ /* 0x081fe400078e02ff */
[----:B------:R-:W-:-:S04]  /*2640*/  IMAD.WIDE.U32 R168, R160, R10, R4 ;  /* 0x0000000aa0a87225 */ /* 0x000fc800078e0004 */
[----:B------:R-:W-:-:S04]  /*2650*/  IMAD R3, R160, R11, R3 ;  /* 0x0000000ba0037224 */ /* 0x000fc800078e0203 */
[----:B------:R-:W-:Y:S01]  /*2660*/  IMAD.IADD R173, R169, 0x1, R3 ;  /* 0x00000001a9ad7824 */ /* 0x000fe200078e0203 */
[----:B------:R-:W-:Y:S06]  /*2670*/  @!P0 BRA `(.L_x_32) ;  /* 0x00000054009c8947 */ /* 0x000fec0003800000 */
[----:B------:R-:W0:Y:S01]  /*2680*/  LDC.64 R20, c[0x0][0x5b8] ;  /* 0x00016e00ff147b82 */ /* 0x000e220000000a00 */
[----:B------:R-:W-:-:S07]  /*2690*/  ULDC.64 UR4, c[0x0][0x5c0] ;  /* 0x0001700000047ab9 */ /* 0x000fce0000000a00 */
[----:B------:R-:W1:Y:S08]  /*26a0*/  LDC.64 R170, c[0x0][0x5b0] ;  /* 0x00016c00ffaa7b82 */ /* 0x000e700000000a00 */
[----:B------:R-:W2:Y:S01]  /*26b0*/  LDC.64 R8, c[0x0][0x5a8] ;  /* 0x00016a00ff087b82 */ /* 0x000ea20000000a00 */
[-C--:B0-----:R-:W-:Y:S02]  /*26c0*/  IMAD R6, R163, R20.reuse, RZ ;  /* 0x00000014a3067224 */ /* 0x081fe400078e02ff */
[----:B------:R-:W-:-:S04]  /*26d0*/  IMAD.WIDE.U32 R4, R19, R20, R12 ;  /* 0x0000001413047225 */ /* 0x000fc800078e000c */
[----:B------:R-:W-:Y:S01]  /*26e0*/  IMAD R167, R19, R21, R6 ;  /* 0x0000001513a77224 */ /* 0x000fe200078e0206 */
[----:B------:R-:W-:Y:S01]  /*26f0*/  IADD3 R162, P0, R14, R4, RZ ;  /* 0x000000040ea27210 */ /* 0x000fe20007f1e0ff */
[----:B-1----:R-:W-:-:S03]  /*2700*/  IMAD R3, R161, R170, RZ ;  /* 0x000000aaa1037224 */ /* 0x002fc600078e02ff */
[----:B------:R-:W-:Y:S01]  /*2710*/  IADD3.X R163, R15, R5, R167, P0, !PT ;  /* 0x000000050fa37210 */ /* 0x000fe200007fe4a7 */
[C---:B------:R-:W-:Y:S02]  /*2720*/  IMAD R169, R160.reuse, R171, R3 ;  /* 0x000000aba0a97224 */ /* 0x040fe400078e0203 */
[----:B------:R-:W-:-:S04]  /*2730*/  IMAD.WIDE.U32 R4, R160, R170, R162 ;  /* 0x000000aaa0047225 */ /* 0x000fc800078e00a2 */
[----:B------:R-:W-:Y:S01]  /*2740*/  IMAD.IADD R3, R5, 0x1, R169 ;  /* 0x0000000105037824 */ /* 0x000fe200078e02a9 */
[----:B--2---:R-:W-:-:S04]  /*2750*/  LEA R6, P0, R4, R8, 0x1 ;  /* 0x0000000804067211 */ /* 0x004fc800078008ff */
[----:B------:R-:W-:-:S05]  /*2760*/  LEA.HI.X R7, R4, R9, R3, 0x1, P0 ;  /* 0x0000000904077211 */ /* 0x000fca00000f0c03 */
[----:B------:R0:W2:Y:S01]  /*2770*/  @P1 LDG.E.LTC128B.U16 R3, desc[UR50][R6.64] ;  /* 0x0000003206031981 */ /* 0x0000a2000c1e1520 */
[----:B------:R-:W-:Y:S01]  /*2780*/  IMAD.WIDE.U32 R4, R160, R170, R14 ;  /* 0x000000aaa0047225 */ /* 0x000fe200078e000e */
[----:B------:R-:W-:Y:S02]  /*2790*/  BSSY B1, `(.L_x_33) ;  /* 0x0000014000017945 */ /* 0x000fe40003800000 */
[----:B------:R-:W-:-:S04]  /*27a0*/  IADD3 R164, P0, R12, R4, RZ ;  /* 0x000000040ca47210 */ /* 0x000fc80007f1e0ff */
[----:B------:R-:W-:Y:S02]  /*27b0*/  IADD3.X R165, R13, R169, R5, P0, !PT ;  /* 0x000000a90da57210 */ /* 0x000fe400007fe405 */
[----:B------:R-:W-:Y:S01]  /*27c0*/  LEA R4, P0, R168, UR4, 0x1 ;  /* 0x00000004a8047c11 */ /* 0x000fe2000f8008ff */
[----:B------:R-:W-:-:S03]  /*27d0*/  IMAD.WIDE.U32 R164, R19, R20, R164 ;  /* 0x0000001413a47225 */ /* 0x000fc600078e00a4 */
[----:B------:R-:W-:Y:S02]  /*27e0*/  LEA.HI.X R5, R168, UR5, R173, 0x1, P0 ;  /* 0x00000005a8057c11 */ /* 0x000fe400080f0cad */
[----:B------:R-:W-:Y:S01]  /*27f0*/  ISETP.GT.AND P0, PT, R0, 0x1, PT ;  /* 0x000000010000780c */ /* 0x000fe20003f04270 */
[----:B0-----:R-:W-:Y:S01]  /*2800*/  IMAD.IADD R7, R167, 0x1, R165 ;  /* 0x00000001a7077824 */ /* 0x001fe200078e02a5 */
[----:B------:R-:W-:Y:S02]  /*2810*/  LEA R6, P4, R164, R8, 0x1 ;  /* 0x00000008a4067211 */ /* 0x000fe400078808ff */
[----:B------:R-:W-:Y:S02]  /*2820*/  ISETP.GT.AND P3, PT, R2, RZ, P0 ;  /* 0x000000ff0200720c */ /* 0x000fe40000764270 */
[----:B------:R-:W-:Y:S01]  /*2830*/  LEA.HI.X R7, R164, R9, R7, 0x1, P4 ;  /* 0x00000009a4077211 */ /* 0x000fe200020f0c07 */
[C---:B------:R-:W-:Y:S01]  /*2840*/  IMAD.SHL.U32 R164, R170.reuse, 0x8, RZ ;  /* 0x00000008aaa47824 */ /* 0x040fe200078e00ff */
[----:B------:R-:W-:Y:S01]  /*2850*/  SHF.L.U64.HI R165, R170, 0x3, R171 ;  /* 0x00000003aaa57819 */ /* 0x000fe200000102ab */
[----:B--2---:R-:W-:-:S04]  /*2860*/  IMAD.U32 R21, R3, 0x10000, RZ ;  /* 0x0001000003157824 */ /* 0x004fc800078e00ff */
[----:B------:R-:W-:-:S04]  /*2870*/  FMUL R21, R21, R22 ;  /* 0x0000001615157220 */ /* 0x000fc80000400000 */
[----:B------:R-:W-:-:S05]  /*2880*/  FFMA R21, R24, R23, R21 ;  /* 0x0000001718157223 */ /* 0x000fca0000000015 */
[----:B------:R-:W-:-:S05]  /*2890*/  F2FP.BF16.F32.PACK_AB R21, RZ, R21 ;  /* 0x00000015ff15723e */ /* 0x000fca00000010ff */
[----:B------:R0:W-:Y:S01]  /*28a0*/  @P1 STG.E.U16 desc[UR50][R4.64], R21 ;  /* 0x0000001504001986 */ /* 0x0001e2000c101532 */
[----:B------:R-:W-:Y:S05]  /*28b0*/  @!P3 BRA `(.L_x_34) ;  /* 0x000000000004b947 */ /* 0x000fea0003800000 */
[----:B------:R1:W5:Y:S02]  /*28c0*/  LDG.E.LTC128B.U16 R3, desc[UR50][R6.64+0x2] ;  /* 0x0000023206037981 */ /* 0x000364000c1e1520 */
.L_x_34:
[----:B------:R-:W-:Y:S05]  /*28d0*/  BSYNC B1 ;  /* 0x0000000000017941 */ /* 0x000fea0003800000 */
.L_x_33:
[----:B0----5:R-:W-:Y:S01]  /*28e0*/  IMAD.U32 R21, R3, 0x10000, RZ ;  /* 0x0001000003157824 */ /* 0x021fe200078e00ff */
[----:B------:R-:W-:Y:S01]  /*28f0*/  ISETP.GT.AND P2, PT, R2, 0x8, P2 ;  /* 0x000000080200780c */ /* 0x000fe20001744270 */
[----:B------:R-:W-:-:S04]  /*2900*/  IMAD.WIDE.U32 R164, R160, R170, R164 ;  /* 0x000000aaa0a47225 */ /* 0x000fc800078e00a4 */
[----:B------:R-:W-:Y:S01]  /*2910*/  FMUL R18, R21, R22 ;  /* 0x0000001615127220 */ /* 0x000fe20000400000 */
[----:B------:R-:W-:Y:S01]  /*2920*/  IMAD.IADD R169, R169, 0x1, R165 ;  /* 0x00000001a9a97824 */ /* 0x000fe200078e02a5 */
[----:B------:R-:W-:Y:S02]  /*2930*/  IADD3 R21, P1, R162, R164, RZ ;  /* 0x000000a4a2157210 */ /* 0x000fe40007f3e0ff */
[----:B------:R-:W-:-:S03]  /*2940*/  FFMA R18, R25, R23, R18 ;  /* 0x0000001719127223 */ /* 0x000fc60000000012 */
[----:B------:R-:W-:Y:S01]  /*2950*/  IMAD.X R162, R169, 0x1, R163, P1 ;  /* 0x00000001a9a27824 */ /* 0x000fe200008e06a3 */
[C---:B------:R-:W-:Y:S02]  /*2960*/  LEA R24, P1, R21.reuse, R8, 0x1 ;  /* 0x0000000815187211 */ /* 0x040fe400078208ff */
[----:B------:R-:W-:Y:S02]  /*2970*/  F2FP.BF16.F32.PACK_AB R18, RZ, R18 ;  /* 0x00000012ff12723e */ /* 0x000fe400000010ff */
[----:B------:R-:W-:Y:S02]  /*2980*/  LEA.HI.X R25, R21, R9, R162, 0x1, P1 ;  /* 0x0000000915197211 */ /* 0x000fe400008f0ca2 */
[----:B------:R-:W-:Y:S02]  /*2990*/  PRMT R21, R18, 0x7610, R21 ;  /* 0x0000761012157816 */ /* 0x000fe40000000015 */
[----:B------:R-:W-:-:S03]  /*29a0*/  PRMT R18, R3, 0x7610, R18 ;  /* 0x0000761003127816 */ /* 0x000fc60000000012 */
[----:B------:R0:W-:Y:S04]  /*29b0*/  @P3 STG.E.U16 desc[UR50][R4.64+0x2], R21 ;  /* 0x0000021504003986 */ /* 0x0001e8000c101532 */
[----:B------:R-:W2:Y:S01]  /*29c0*/  @P2 LDG.E.LTC128B.U16 R18, desc[UR50][R24.64] ;  /* 0x0000003218122981 */ /* 0x000ea2000c1e1520 */
[----:B------:R-:W-:Y:S01]  /*29d0*/  IADD3 R12, P1, P3, R12, R164, R14 ;  /* 0x000000a40c0c7210 */ /* 0x000fe20007b3e00e */
[----:B------:R-:W-:Y:S01]  /*29e0*/  BSSY B1, `(.L_x_35) ;  /* 0x0000011000017945 */ /* 0x000fe20003800000 */
[C---:B------:R-:W-:Y:S02]  /*29f0*/  SHF.L.U64.HI R11, R10.reuse, 0x4, R11 ;  /* 0x000000040a0b7819 */ /* 0x040fe4000001020b */
[----:B------:R-:W-:Y:S02]  /*2a00*/  IADD3.X R13, R13, R169, R15, P1, P3 ;  /* 0x000000a90d0d7210 */ /* 0x000fe40000fe640f */
[----:B------:R-:W-:-:S02]  /*2a10*/  LEA R10, P1, R10, R4, 0x4 ;  /* 0x000000040a0a7211 */ /* 0x000fc400078220ff */
[----:B------:R-:W-:Y:S01]  /*2a20*/  ISETP.GT.AND P0, PT, R2, 0x8, P0 ;  /* 0x000000080200780c */ /* 0x000fe20000704270 */
[----:B0-----:R-:W-:-:S04]  /*2a30*/  IMAD.WIDE.U32 R20, R19, R20, R12 ;  /* 0x0000001413147225 */ /* 0x001fc800078e000c */
[----:B------:R-:W-:Y:S01]  /*2a40*/  IMAD.X R11, R11, 0x1, R5, P1 ;  /* 0x000000010b0b7824 */ /* 0x000fe200008e0605 */
[----:B------:R-:W-:Y:S01]  /*2a50*/  LEA R8, P3, R20, R8, 0x1 ;  /* 0x0000000814087211 */ /* 0x000fe200078608ff */
[----:B------:R-:W-:-:S05]  /*2a60*/  IMAD.IADD R12, R167, 0x1, R21 ;  /* 0x00000001a70c7824 */ /* 0x000fca00078e0215 */
[----:B------:R-:W-:Y:S01]  /*2a70*/  LEA.HI.X R9, R20, R9, R12, 0x1, P3 ;  /* 0x0000000914097211 */ /* 0x000fe200018f0c0c */
[----:B--2---:R-:W-:-:S04]  /*2a80*/  IMAD.U32 R3, R18, 0x10000, RZ ;  /* 0x0001000012037824 */ /* 0x004fc800078e00ff */
[----:B------:R-:W-:-:S04]  /*2a90*/  FMUL R3, R3, R22 ;  /* 0x0000001603037220 */ /* 0x000fc80000400000 */
[----:B------:R-:W-:-:S05]  /*2aa0*/  FFMA R3, R26, R23, R3 ;  /* 0x000000171a037223 */ /* 0x000fca0000000003 */
[----:B------:R-:W-:-:S05]  /*2ab0*/  F2FP.BF16.F32.PACK_AB R3, RZ, R3 ;  /* 0x00000003ff03723e */ /* 0x000fca00000010ff */
[----:B------:R0:W-:Y:S01]  /*2ac0*/  @P2 STG.E.U16 desc[UR50][R10.64], R3 ;  /* 0x000000030a002986 */ /* 0x0001e2000c101532 */
[----:B------:R-:W-:Y:S05]  /*2ad0*/  @!P0 BRA `(.L_x_36) ;  /* 0x0000000000048947 */ /* 0x000fea0003800000 */
[----:B------:R2:W5:Y:S02]  /*2ae0*/  LDG.E.LTC128B.U16 R18, desc[UR50][R8.64+0x2] ;  /* 0x0000023208127981 */ /* 0x000564000c1e1520 */
.L_x_36:
[----:B------:R-:W-:Y:S05]  /*2af0*/  BSYNC B1 ;  /* 0x0000000000017941 */ /* 0x000fea0003800000 */
.L_x_35:
[----:B0----5:R-:W-:Y:S01]  /*2b00*/  IMAD.U32 R3, R18, 0x10000, RZ ;  /* 0x0001000012037824 */ /* 0x021fe200078e00ff */
[----:B------:R-:W-:Y:S01]  /*2b10*/  ISETP.GT.AND P1, PT, R0, 0x8, PT ;  /* 0x000000080000780c */ /* 0x000fe20003f24270 */
[----:B------:R-:W-:Y:S02]  /*2b20*/  BSSY B1, `(.L_x_37) ;  /* 0x0000008000017945 */ /* 0x000fe40003800000 */
[----:B------:R-:W-:Y:S01]  /*2b30*/  FMUL R12, R3, R22 ;  /* 0x00000016030c7220 */ /* 0x000fe20000400000 */
[----:B------:R-:W-:-:S03]  /*2b40*/  ISETP.GT.AND P2, PT, R2, RZ, P1 ;  /* 0x000000ff0200720c */ /* 0x000fc60000f44270 */
[----:B------:R-:W-:-:S05]  /*2b50*/  FFMA R12, R27, R23, R12 ;  /* 0x000000171b0c7223 */ /* 0x000fca000000000c */
[----:B------:R-:W-:-:S05]  /*2b60*/  F2FP.BF16.F32.PACK_AB R12, RZ, R12 ;  /* 0x0000000cff0c723e */ /* 0x000fca00000010ff */
[----:B------:R0:W-:Y:S01]  /*2b70*/  @P0 STG.E.U16 desc[UR50][R10.64+0x2], R12 ;  /* 0x0000020c0a000986 */ /* 0x0001e2000c101532 */
[----:B------:R-:W-:Y:S05]  /*2b80*/  @!P2 BRA `(.L_x_38) ;  /* 0x000000000004a947 */ /* 0x000fea0003800000 */
[----:B------:R3:W5:Y:S02]  /*2b90*/  LDG.E.LTC128B.U16 R18, desc[UR50][R6.64+0x10] ;  /* 0x0000103206127981 */ /* 0x000764000c1e1520 */
.L_x_38:
[----:B------:R-:W-:Y:S05]  /*2ba0*/  BSYNC B1 ;  /* 0x0000000000017941 */ /* 0x000fea0003800000 */
.L_x_37:
[----:B-----5:R-:W-:Y:S01]  /*2bb0*/  IMAD.U32 R3, R18, 0x10000, RZ ;  /* 0x0001000012037824 */ /* 0x020fe200078e00ff */
        /* <DEDUP_REMOVED lines=9> */
.L_x_40:
[----:B------:R-:W-:Y:S05]  /*2c50*/  BSYNC B1 ;  /* 0x0000000000017941 */ /* 0x000fea0003800000 */
.L_x_39:
[----:B----45:R-:W-:Y:S01]  /*2c60*/  IMAD.U32 R3, R18, 0x10000, RZ ;  /* 0x0001000012037824 */ /* 0x030fe200078e00ff */
[----:B------:R-:W-:Y:S01]  /*2c70*/  ISETP.GT.AND P1, PT, R2, 0x8, P1 ;  /* 0x000000080200780c */ /* 0x000fe20000f24270 */
[----:B------:R-:W-:Y:S02]  /*2c80*/  BSSY B1, `(.L_x_41) ;  /* 0x0000007000017945 */ /* 0x000fe40003800000 */
[----:B0-----:R-:W-:-:S04]  /*2c90*/  FMUL R12, R3, R22 ;  /* 0x00000016030c7220 */ /* 0x001fc80000400000 */
[----:B------:R-:W-:-:S05]  /*2ca0*/  FFMA R12, R29, R23, R12 ;  /* 0x000000171d0c7223 */ /* 0x000fca000000000c */
[----:B------:R-:W-:-:S05]  /*2cb0*/  F2FP.BF16.F32.PACK_AB R12, RZ, R12 ;  /* 0x0000000cff0c723e */ /* 0x000fca00000010ff */
[----:B------:R0:W-:Y:S01]  /*2cc0*/  @P3 STG.E.U16 desc[UR50][R4.64+0x12], R12 ;  /* 0x0000120c04003986 */ /* 0x0001e2000c101532 */
[----:B------:R-:W-:Y:S05]  /*2cd0*/  @!P1 BRA `(.L_x_42) ;  /* 0x0000000000049947 */ /* 0x000fea0003800000 */
[----:B------:R4:W5:Y:S02]  /*2ce0*/  LDG.E.LTC128B.U16 R18, desc[UR50][R8.64+0x10] ;  /* 0x0000103208127981 */ /* 0x000964000c1e1520 */
.L_x_42:
[----:B------:R-:W-:Y:S05]  /*2cf0*/  BSYNC B1 ;  /* 0x0000000000017941 */ /* 0x000fea0003800000 */
.L_x_41:
[----:B-----5:R-:W-:Y:S01]  /*2d00*/  IMAD.U32 R3, R18, 0x10000, RZ ;  /* 0x0001000012037824 */ /* 0x020fe200078e00ff */
[----:B------:R-:W-:Y:S01]  /*2d10*/  ISETP.GT.AND P0, PT, R2, 0x8, P0 ;  /* 0x000000080200780c */ /* 0x000fe20000704270 */
[----:B------:R-:W-:Y:S02]  /*2d20*/  BSSY B1, `(.L_x_43) ;  /* 0x0000007000017945 */ /* 0x000fe40003800000 */
[----:B------:R-:W-:-:S04]  /*2d30*/  FMUL R3, R3, R22 ;  /* 0x0000001603037220 */ /* 0x000fc80000400000 */
[----:B------:R-:W-:-:S05]  /*2d40*/  FFMA R3, R30, R23, R3 ;  /* 0x000000171e037223 */ /* 0x000fca0000000003 */
[----:B------:R-:W-:-:S05]  /*2d50*/  F2FP.BF16.F32.PACK_AB R3, RZ, R3 ;  /* 0x00000003ff03723e */ /* 0x000fca00000010ff */
[----:B------:R0:W-:Y:S01]  /*2d60*/  @P1 STG.E.U16 desc[UR50][R10.64+0x10], R3 ;  /* 0x000010030a001986 */ /* 0x0001e2000c101532 */
[----:B------:R-:W-:Y:S05]  /*2d70*/  @!P0 BRA `(.L_x_44) ;  /* 0x0000000000048947 */ /* 0x000fea0003800000 */
[----:B------:R0:W5:Y:S02]  /*2d80*/  LDG.E.LTC128B.U16 R18, desc[UR50][R8.64+0x12] ;  /* 0x0000123208127981 */ /* 0x000164000c1e1520 */
.L_x_44:
[----:B------:R-:W-:Y:S05]  /*2d90*/  BSYNC B1 ;  /* 0x0000000000017941 */ /* 0x000fea0003800000 */
.L_x_43:
        /* <DEDUP_REMOVED lines=10> */
.L_x_46:
[----:B------:R-:W-:Y:S05]  /*2e40*/  BSYNC B1 ;  /* 0x0000000000017941 */ /* 0x000fea0003800000 */
.L_x_45:
        /* <DEDUP_REMOVED lines=10> */
.L_x_48:
[----:B------:R-:W-:Y:S05]  /*2ef0*/  BSYNC B1 ;  /* 0x0000000000017941 */ /* 0x000fea0003800000 */
.L_x_47:
[----:B0----5:R-:W-:Y:S01]  /*2f00*/  IMAD.U32 R3, R18, 0x10000, RZ ;  /* 0x0001000012037824 */ /* 0x021fe200078e00ff */
        /* <DEDUP_REMOVED lines=8> */
.L_x_50:
[----:B------:R-:W-:Y:S05]  /*2f90*/  BSYNC B1 ;  /* 0x0000000000017941 */ /* 0x000fea0003800000 */
.L_x_49:
        /* <DEDUP_REMOVED lines=9> */
.L_x_52:
[----:B------:R-:W-:Y:S05]  /*3030*/  BSYNC B1 ;  /* 0x0000000000017941 */ /* 0x000fea0003800000 */
.L_x_51:
        /* <DEDUP_REMOVED lines=10> */
.L_x_54:
[----:B------:R-:W-:Y:S05]  /*30e0*/  BSYNC B1 ;  /* 0x0000000000017941 */ /* 0x000fea0003800000 */
.L_x_53:
        /* <DEDUP_REMOVED lines=10> */
.L_x_56:
[----:B------:R-:W-:Y:S05]  /*3190*/  BSYNC B1 ;  /* 0x0000000000017941 */ /* 0x000fea0003800000 */
.L_x_55:
        /* <DEDUP_REMOVED lines=9> */
.L_x_58:
[----:B------:R-:W-:Y:S05]  /*3230*/  BSYNC B1 ;  /* 0x0000000000017941 */ /* 0x000fea0003800000 */
.L_x_57:
        /* <DEDUP_REMOVED lines=9> */
.L_x_60:
[----:B------:R-:W-:Y:S05]  /*32d0*/  BSYNC B1 ;  /* 0x0000000000017941 */ /* 0x000fea0003800000 */
.L_x_59:
        /* <DEDUP_REMOVED lines=10> */
.L_x_62:
[----:B------:R-:W-:Y:S05]  /*3380*/  BSYNC B1 ;  /* 0x0000000000017941 */ /* 0x000fea0003800000 */
.L_x_61:
        /* <DEDUP_REMOVED lines=10> */
.L_x_64:
[----:B------:R-:W-:Y:S05]  /*3430*/  BSYNC B1 ;  /* 0x0000000000017941 */ /* 0x000fea0003800000 */
.L_x_63:
        /* <DEDUP_REMOVED lines=9> */
.L_x_66:
[----:B------:R-:W-:Y:S05]  /*34d0*/  BSYNC B1 ;  /* 0x0000000000017941 */ /* 0x000fea0003800000 */
.L_x_65:
        /* <DEDUP_REMOVED lines=9> */
.L_x_68:
[----:B------:R-:W-:Y:S05]  /*3570*/  BSYNC B1 ;  /* 0x0000000000017941 */ /* 0x000fea0003800000 */
.L_x_67:
        /* <DEDUP_REMOVED lines=10> */
.L_x_70:
[----:B------:R-:W-:Y:S05]  /*3620*/  BSYNC B1 ;  /* 0x0000000000017941 */ /* 0x000fea0003800000 */
.L_x_69:
        /* <DEDUP_REMOVED lines=10> */
.L_x_72:
[----:B------:R-:W-:Y:S05]  /*36d0*/  BSYNC B1 ;  /* 0x0000000000017941 */ /* 0x000fea0003800000 */
.L_x_71:
        /* <DEDUP_REMOVED lines=9> */
.L_x_74:
[----:B------:R-:W-:Y:S05]  /*3770*/  BSYNC B1 ;  /* 0x0000000000017941 */ /* 0x000fea0003800000 */
.L_x_73:
        /* <DEDUP_REMOVED lines=9> */
.L_x_76:
[----:B------:R-:W-:Y:S05]  /*3810*/  BSYNC B1 ;  /* 0x0000000000017941 */ /* 0x000fea0003800000 */
.L_x_75:
        /* <DEDUP_REMOVED lines=10> */
.L_x_78:
[----:B------:R-:W-:Y:S05]  /*38c0*/  BSYNC B1 ;  /* 0x0000000000017941 */ /* 0x000fea0003800000 */
.L_x_77:
        /* <DEDUP_REMOVED lines=10> */
.L_x_80:
[----:B------:R-:W-:Y:S05]  /*3970*/  BSYNC B1 ;  /* 0x0000000000017941 */ /* 0x000fea0003800000 */
.L_x_79:
        /* <DEDUP_REMOVED lines=9> */
.L_x_82:
[----:B------:R-:W-:Y:S05]  /*3a10*/  BSYNC B1 ;  /* 0x0000000000017941 */ /* 0x000fea0003800000 */
.L_x_81:
        /* <DEDUP_REMOVED lines=9> */
.L_x_84:
[----:B------:R-:W-:Y:S05]  /*3ab0*/  BSYNC B1 ;  /* 0x0000000000017941 */ /* 0x000fea0003800000 */
.L_x_83:
        /* <DEDUP_REMOVED lines=10> */
.L_x_86:
[----:B------:R-:W-:Y:S05]  /*3b60*/  BSYNC B1 ;  /* 0x0000000000017941 */ /* 0x000fea0003800000 */
.L_x_85:
        /* <DEDUP_REMOVED lines=10> */
.L_x_88:
[----:B------:R-:W-:Y:S05]  /*3c10*/  BSYNC B1 ;  /* 0x0000000000017941 */ /* 0x000fea0003800000 */
.L_x_87:
        /* <DEDUP_REMOVED lines=9> */
.L_x_90:
[----:B------:R-:W-:Y:S05]  /*3cb0*/  BSYNC B1 ;  /* 0x0000000000017941 */ /* 0x000fea0003800000 */
.L_x_89:
        /* <DEDUP_REMOVED lines=9> */
.L_x_92:
[----:B------:R-:W-:Y:S05]  /*3d50*/  BSYNC B1 ;  /* 0x0000000000017941 */ /* 0x000fea0003800000 */
.L_x_91:
        /* <DEDUP_REMOVED lines=10> */
.L_x_94:
[----:B------:R-:W-:Y:S05]  /*3e00*/  BSYNC B1 ;  /* 0x0000000000017941 */ /* 0x000fea0003800000 */
.L_x_93:
        /* <DEDUP_REMOVED lines=10> */
.L_x_96:
[----:B------:R-:W-:Y:S05]  /*3eb0*/  BSYNC B1 ;  /* 0x0000000000017941 */ /* 0x000fea0003800000 */
.L_x_95:
        /* <DEDUP_REMOVED lines=9> */
.L_x_98:
[----:B------:R-:W-:Y:S05]  /*3f50*/  BSYNC B1 ;  /* 0x0000000000017941 */ /* 0x000fea0003800000 */
.L_x_97:
        /* <DEDUP_REMOVED lines=9> */
.L_x_100:
[----:B------:R-:W-:Y:S05]  /*3ff0*/  BSYNC B1 ;  /* 0x0000000000017941 */ /* 0x000fea0003800000 */
.L_x_99:
        /* <DEDUP_REMOVED lines=10> */
.L_x_102:
[----:B------:R-:W-:Y:S05]  /*40a0*/  BSYNC B1 ;  /* 0x0000000000017941 */ /* 0x000fea0003800000 */
.L_x_101:
        /* <DEDUP_REMOVED lines=10> */
.L_x_104:
[----:B------:R-:W-:Y:S05]  /*4150*/  BSYNC B1 ;  /* 0x0000000000017941 */ /* 0x000fea0003800000 */
.L_x_103:
        /* <DEDUP_REMOVED lines=9> */
.L_x_106:
[----:B------:R-:W-:Y:S05]  /*41f0*/  BSYNC B1 ;  /* 0x0000000000017941 */ /* 0x000fea0003800000 */
.L_x_105:
        /* <DEDUP_REMOVED lines=9> */
.L_x_108:
[----:B------:R-:W-:Y:S05]  /*4290*/  BSYNC B1 ;  /* 0x0000000000017941 */ /* 0x000fea0003800000 */
.L_x_107:
        /* <DEDUP_REMOVED lines=10> */
.L_x_110:
[----:B------:R-:W-:Y:S05]  /*4340*/  BSYNC B1 ;  /* 0x0000000000017941 */ /* 0x000fea0003800000 */
.L_x_109:
        /* <DEDUP_REMOVED lines=10> */
.L_x_112:
[----:B------:R-:W-:Y:S05]  /*43f0*/  BSYNC B1 ;  /* 0x0000000000017941 */ /* 0x000fea0003800000 */
.L_x_111:
        /* <DEDUP_REMOVED lines=9> */
.L_x_114:
[----:B------:R-:W-:Y:S05]  /*4490*/  BSYNC B1 ;  /* 0x0000000000017941 */ /* 0x000fea0003800000 */
.L_x_113:
        /* <DEDUP_REMOVED lines=9> */
.L_x_116:
[----:B------:R-:W-:Y:S05]  /*4530*/  BSYNC B1 ;  /* 0x0000000000017941 */ /* 0x000fea0003800000 */
.L_x_115:
        /* <DEDUP_REMOVED lines=10> */
.L_x_118:
[----:B------:R-:W-:Y:S05]  /*45e0*/  BSYNC B1 ;  /* 0x0000000000017941 */ /* 0x000fea0003800000 */
.L_x_117:
        /* <DEDUP_REMOVED lines=10> */
.L_x_120:
[----:B------:R-:W-:Y:S05]  /*4690*/  BSYNC B1 ;  /* 0x0000000000017941 */ /* 0x000fea0003800000 */
.L_x_119:
        /* <DEDUP_REMOVED lines=9> */
.L_x_122:
[----:B------:R-:W-:Y:S05]  /*4730*/  BSYNC B1 ;  /* 0x0000000000017941 */ /* 0x000fea0003800000 */
.L_x_121:
        /* <DEDUP_REMOVED lines=9> */
.L_x_124:
[----:B------:R-:W-:Y:S05]  /*47d0*/  BSYNC B1 ;  /* 0x0000000000017941 */ /* 0x000fea0003800000 */
.L_x_123:
        /* <DEDUP_REMOVED lines=10> */
.L_x_126:
[----:B------:R-:W-:Y:S05]  /*4880*/  BSYNC B1 ;  /* 0x0000000000017941 */ /* 0x000fea0003800000 */
.L_x_125:
        /* <DEDUP_REMOVED lines=10> */
.L_x_128:
[----:B------:R-:W-:Y:S05]  /*4930*/  BSYNC B1 ;  /* 0x0000000000017941 */ /* 0x000fea0003800000 */
.L_x_127:
        /* <DEDUP_REMOVED lines=9> */
.L_x_130:
[----:B------:R-:W-:Y:S05]  /*49d0*/  BSYNC B1 ;  /* 0x0000000000017941 */ /* 0x000fea0003800000 */
.L_x_129:
        /* <DEDUP_REMOVED lines=9> */
.L_x_132:
[----:B------:R-:W-:Y:S05]  /*4a70*/  BSYNC B1 ;  /* 0x0000000000017941 */ /* 0x000fea0003800000 */
.L_x_131:
        /* <DEDUP_REMOVED lines=10> */
.L_x_134:
[----:B------:R-:W-:Y:S05]  /*4b20*/  BSYNC B1 ;  /* 0x0000000000017941 */ /* 0x000fea0003800000 */
.L_x_133:
        /* <DEDUP_REMOVED lines=10> */
.L_x_136:
[----:B------:R-:W-:Y:S05]  /*4bd0*/  BSYNC B1 ;  /* 0x0000000000017941 */ /* 0x000fea0003800000 */
.L_x_135:
        /* <DEDUP_REMOVED lines=9> */
.L_x_138:
[----:B------:R-:W-:Y:S05]  /*4c70*/  BSYNC B1 ;  /* 0x0000000000017941 */ /* 0x000fea0003800000 */
.L_x_137:
        /* <DEDUP_REMOVED lines=9> */
.L_x_140:
[----:B------:R-:W-:Y:S05]  /*4d10*/  BSYNC B1 ;  /* 0x0000000000017941 */ /* 0x000fea0003800000 */
.L_x_139:
        /* <DEDUP_REMOVED lines=10> */
.L_x_142:
[----:B------:R-:W-:Y:S05]  /*4dc0*/  BSYNC B1 ;  /* 0x0000000000017941 */ /* 0x000fea0003800000 */
.L_x_141:
        /* <DEDUP_REMOVED lines=10> */
.L_x_144:
[----:B------:R-:W-:Y:S05]  /*4e70*/  BSYNC B1 ;  /* 0x0000000000017941 */ /* 0x000fea0003800000 */
.L_x_143:
        /* <DEDUP_REMOVED lines=9> */
.L_x_146:
[----:B------:R-:W-:Y:S05]  /*4f10*/  BSYNC B1 ;  /* 0x0000000000017941 */ /* 0x000fea0003800000 */
.L_x_145:
        /* <DEDUP_REMOVED lines=9> */
.L_x_148:
[----:B------:R-:W-:Y:S05]  /*4fb0*/  BSYNC B1 ;  /* 0x0000000000017941 */ /* 0x000fea0003800000 */
.L_x_147:
        /* <DEDUP_REMOVED lines=10> */
.L_x_150:
[----:B------:R-:W-:Y:S05]  /*5060*/  BSYNC B1 ;  /* 0x0000000000017941 */ /* 0x000fea0003800000 */
.L_x_149:
        /* <DEDUP_REMOVED lines=10> */
.L_x_152:
[----:B------:R-:W-:Y:S05]  /*5110*/  BSYNC B1 ;  /* 0x0000000000017941 */ /* 0x000fea0003800000 */
.L_x_151:
        /* <DEDUP_REMOVED lines=9> */
.L_x_154:
[----:B------:R-:W-:Y:S05]  /*51b0*/  BSYNC B1 ;  /* 0x0000000000017941 */ /* 0x000fea0003800000 */
.L_x_153:
        /* <DEDUP_REMOVED lines=9> */
.L_x_156:
[----:B------:R-:W-:Y:S05]  /*5250*/  BSYNC B1 ;  /* 0x0000000000017941 */ /* 0x000fea0003800000 */
.L_x_155:
        /* <DEDUP_REMOVED lines=10> */
.L_x_158:
[----:B------:R-:W-:Y:S05]  /*5300*/  BSYNC B1 ;  /* 0x0000000000017941 */ /* 0x000fea0003800000 */
.L_x_157:
        /* <DEDUP_REMOVED lines=10> */
.L_x_160:
[----:B------:R-:W-:Y:S05]  /*53b0*/  BSYNC B1 ;  /* 0x0000000000017941 */ /* 0x000fea0003800000 */
.L_x_159:
        /* <DEDUP_REMOVED lines=9> */
.L_x_162:
[----:B------:R-:W-:Y:S05]  /*5450*/  BSYNC B1 ;  /* 0x0000000000017941 */ /* 0x000fea0003800000 */
.L_x_161:
        /* <DEDUP_REMOVED lines=9> */
.L_x_164:
[----:B------:R-:W-:Y:S05]  /*54f0*/  BSYNC B1 ;  /* 0x0000000000017941 */ /* 0x000fea0003800000 */
.L_x_163:
        /* <DEDUP_REMOVED lines=10> */
.L_x_166:
[----:B------:R-:W-:Y:S05]  /*55a0*/  BSYNC B1 ;  /* 0x0000000000017941 */ /* 0x000fea0003800000 */
.L_x_165:
        /* <DEDUP_REMOVED lines=10> */
.L_x_168:
[----:B------:R-:W-:Y:S05]  /*5650*/  BSYNC B1 ;  /* 0x0000000000017941 */ /* 0x000fea0003800000 */
.L_x_167:
        /* <DEDUP_REMOVED lines=9> */
.L_x_170:
[----:B------:R-:W-:Y:S05]  /*56f0*/  BSYNC B1 ;  /* 0x0000000000017941 */ /* 0x000fea0003800000 */
.L_x_169:
        /* <DEDUP_REMOVED lines=9> */
.L_x_172:
[----:B------:R-:W-:Y:S05]  /*5790*/  BSYNC B1 ;  /* 0x0000000000017941 */ /* 0x000fea0003800000 */
.L_x_171:
        /* <DEDUP_REMOVED lines=10> */
.L_x_174:
[----:B------:R-:W-:Y:S05]  /*5840*/  BSYNC B1 ;  /* 0x0000000000017941 */ /* 0x000fea0003800000 */
.L_x_173:
        /* <DEDUP_REMOVED lines=10> */
.L_x_176:
[----:B------:R-:W-:Y:S05]  /*58f0*/  BSYNC B1 ;  /* 0x0000000000017941 */ /* 0x000fea0003800000 */
.L_x_175:
        /* <DEDUP_REMOVED lines=9> */
.L_x_178:
[----:B------:R-:W-:Y:S05]  /*5990*/  BSYNC B1 ;  /* 0x0000000000017941 */ /* 0x000fea0003800000 */
.L_x_177:
        /* <DEDUP_REMOVED lines=9> */
.L_x_180:
[----:B------:R-:W-:Y:S05]  /*5a30*/  BSYNC B1 ;  /* 0x0000000000017941 */ /* 0x000fea0003800000 */
.L_x_179:
        /* <DEDUP_REMOVED lines=10> */
.L_x_182:
[----:B------:R-:W-:Y:S05]  /*5ae0*/  BSYNC B1 ;  /* 0x0000000000017941 */ /* 0x000fea0003800000 */
.L_x_181:
        /* <DEDUP_REMOVED lines=10> */
.L_x_184:
[----:B------:R-:W-:Y:S05]  /*5b90*/  BSYNC B1 ;  /* 0x0000000000017941 */ /* 0x000fea0003800000 */
.L_x_183:
        /* <DEDUP_REMOVED lines=9> */
.L_x_186:
[----:B------:R-:W-:Y:S05]  /*5c30*/  BSYNC B1 ;  /* 0x0000000000017941 */ /* 0x000fea0003800000 */
.L_x_185:
        /* <DEDUP_REMOVED lines=9> */
.L_x_188:
[----:B------:R-:W-:Y:S05]  /*5cd0*/  BSYNC B1 ;  /* 0x0000000000017941 */ /* 0x000fea0003800000 */
.L_x_187:
        /* <DEDUP_REMOVED lines=10> */
.L_x_190:
[----:B------:R-:W-:Y:S05]  /*5d80*/  BSYNC B1 ;  /* 0x0000000000017941 */ /* 0x000fea0003800000 */
.L_x_189:
        /* <DEDUP_REMOVED lines=10> */
.L_x_192:
[----:B------:R-:W-:Y:S05]  /*5e30*/  BSYNC B1 ;  /* 0x0000000000017941 */ /* 0x000fea0003800000 */
.L_x_191:
        /* <DEDUP_REMOVED lines=9> */
.L_x_194:
[----:B------:R-:W-:Y:S05]  /*5ed0*/  BSYNC B1 ;  /* 0x0000000000017941 */ /* 0x000fea0003800000 */
.L_x_193:
        /* <DEDUP_REMOVED lines=9> */
.L_x_196:
[----:B------:R-:W-:Y:S05]  /*5f70*/  BSYNC B1 ;  /* 0x0000000000017941 */ /* 0x000fea0003800000 */
.L_x_195:
        /* <DEDUP_REMOVED lines=10> */
.L_x_198:
[----:B------:R-:W-:Y:S05]  /*6020*/  BSYNC B1 ;  /* 0x0000000000017941 */ /* 0x000fea0003800000 */
.L_x_197:
        /* <DEDUP_REMOVED lines=10> */
.L_x_200:
[----:B------:R-:W-:Y:S05]  /*60d0*/  BSYNC B1 ;  /* 0x0000000000017941 */ /* 0x000fea0003800000 */
.L_x_199:
        /* <DEDUP_REMOVED lines=9> */
.L_x_202:
[----:B------:R-:W-:Y:S05]  /*6170*/  BSYNC B1 ;  /* 0x0000000000017941 */ /* 0x000fea0003800000 */
.L_x_201:
        /* <DEDUP_REMOVED lines=9> */
.L_x_204:
[----:B------:R-:W-:Y:S05]  /*6210*/  BSYNC B1 ;  /* 0x0000000000017941 */ /* 0x000fea0003800000 */
.L_x_203:
        /* <DEDUP_REMOVED lines=10> */
.L_x_206:
[----:B------:R-:W-:Y:S05]  /*62c0*/  BSYNC B1 ;  /* 0x0000000000017941 */ /* 0x000fea0003800000 */
.L_x_205:
        /* <DEDUP_REMOVED lines=10> */
.L_x_208:
[----:B------:R-:W-:Y:S05]  /*6370*/  BSYNC B1 ;  /* 0x0000000000017941 */ /* 0x000fea0003800000 */
.L_x_207:
        /* <DEDUP_REMOVED lines=9> */
.L_x_210:
[----:B------:R-:W-:Y:S05]  /*6410*/  BSYNC B1 ;  /* 0x0000000000017941 */ /* 0x000fea0003800000 */
.L_x_209:
        /* <DEDUP_REMOVED lines=9> */
.L_x_212:
[----:B------:R-:W-:Y:S05]  /*64b0*/  BSYNC B1 ;  /* 0x0000000000017941 */ /* 0x000fea0003800000 */
.L_x_211:
        /* <DEDUP_REMOVED lines=10> */
.L_x_214:
[----:B------:R-:W-:Y:S05]  /*6560*/  BSYNC B1 ;  /* 0x0000000000017941 */ /* 0x000fea0003800000 */
.L_x_213:
        /* <DEDUP_REMOVED lines=10> */
.L_x_216:
[----:B------:R-:W-:Y:S05]  /*6610*/  BSYNC B1 ;  /* 0x0000000000017941 */ /* 0x000fea0003800000 */
.L_x_215:
        /* <DEDUP_REMOVED lines=9> */
.L_x_218:
[----:B------:R-:W-:Y:S05]  /*66b0*/  BSYNC B1 ;  /* 0x0000000000017941 */ /* 0x000fea0003800000 */
.L_x_217:
        /* <DEDUP_REMOVED lines=9> */
.L_x_220:
[----:B------:R-:W-:Y:S05]  /*6750*/  BSYNC B1 ;  /* 0x0000000000017941 */ /* 0x000fea0003800000 */
.L_x_219:
        /* <DEDUP_REMOVED lines=10> */
.L_x_222:
[----:B------:R-:W-:Y:S05]  /*6800*/  BSYNC B1 ;  /* 0x0000000000017941 */ /* 0x000fea0003800000 */
.L_x_221:
        /* <DEDUP_REMOVED lines=10> */
.L_x_224:
[----:B------:R-:W-:Y:S05]  /*68b0*/  BSYNC B1 ;  /* 0x0000000000017941 */ /* 0x000fea0003800000 */
.L_x_223:
        /* <DEDUP_REMOVED lines=9> */
.L_x_226:
[----:B------:R-:W-:Y:S05]  /*6950*/  BSYNC B1 ;  /* 0x0000000000017941 */ /* 0x000fea0003800000 */
.L_x_225:
        /* <DEDUP_REMOVED lines=9> */
.L_x_228:
[----:B------:R-:W-:Y:S05]  /*69f0*/  BSYNC B1 ;  /* 0x0000000000017941 */ /* 0x000fea0003800000 */
.L_x_227:
        /* <DEDUP_REMOVED lines=10> */
.L_x_230:
[----:B------:R-:W-:Y:S05]  /*6aa0*/  BSYNC B1 ;  /* 0x0000000000017941 */ /* 0x000fea0003800000 */
.L_x_229:
        /* <DEDUP_REMOVED lines=10> */
.L_x_232:
[----:B------:R-:W-:Y:S05]  /*6b50*/  BSYNC B1 ;  /* 0x0000000000017941 */ /* 0x000fea0003800000 */
.L_x_231:
        /* <DEDUP_REMOVED lines=9> */
.L_x_234:
[----:B------:R-:W-:Y:S05]  /*6bf0*/  BSYNC B1 ;  /* 0x0000000000017941 */ /* 0x000fea0003800000 */
.L_x_233:
        /* <DEDUP_REMOVED lines=9> */
.L_x_236:
[----:B------:R-:W-:Y:S05]  /*6c90*/  BSYNC B1 ;  /* 0x0000000000017941 */ /* 0x000fea0003800000 */
.L_x_235:
        /* <DEDUP_REMOVED lines=10> */
.L_x_238:
[----:B------:R-:W-:Y:S05]  /*6d40*/  BSYNC B1 ;  /* 0x0000000000017941 */ /* 0x000fea0003800000 */
.L_x_237:
        /* <DEDUP_REMOVED lines=10> */
.L_x_240:
[----:B------:R-:W-:Y:S05]  /*6df0*/  BSYNC B1 ;  /* 0x0000000000017941 */ /* 0x000fea0003800000 */
.L_x_239:
        /* <DEDUP_REMOVED lines=9> */
.L_x_242:
[----:B------:R-:W-:Y:S05]  /*6e90*/  BSYNC B1 ;  /* 0x0000000000017941 */ /* 0x000fea0003800000 */
.L_x_241:
        /* <DEDUP_REMOVED lines=9> */
.L_x_244:
[----:B------:R-:W-:Y:S05]  /*6f30*/  BSYNC B1 ;  /* 0x0000000000017941 */ /* 0x000fea0003800000 */
.L_x_243:
        /* <DEDUP_REMOVED lines=10> */
.L_x_246:
[----:B------:R-:W-:Y:S05]  /*6fe0*/  BSYNC B1 ;  /* 0x0000000000017941 */ /* 0x000fea0003800000 */
.L_x_245:
        /* <DEDUP_REMOVED lines=10> */
.L_x_248:
[----:B------:R-:W-:Y:S05]  /*7090*/  BSYNC B1 ;  /* 0x0000000000017941 */ /* 0x000fea0003800000 */
.L_x_247:
        /* <DEDUP_REMOVED lines=9> */
.L_x_250:
[----:B------:R-:W-:Y:S05]  /*7130*/  BSYNC B1 ;  /* 0x0000000000017941 */ /* 0x000fea0003800000 */
.L_x_249:
        /* <DEDUP_REMOVED lines=9> */
.L_x_252:
[----:B------:R-:W-:Y:S05]  /*71d0*/  BSYNC B1 ;  /* 0x0000000000017941 */ /* 0x000fea0003800000 */
.L_x_251:
        /* <DEDUP_REMOVED lines=10> */
.L_x_254:
[----:B------:R-:W-:Y:S05]  /*7280*/  BSYNC B1 ;  /* 0x0000000000017941 */ /* 0x000fea0003800000 */
.L_x_253:
        /* <DEDUP_REMOVED lines=10> */
.L_x_256:
[----:B------:R-:W-:Y:S05]  /*7330*/  BSYNC B1 ;  /* 0x0000000000017941 */ /* 0x000fea0003800000 */
.L_x_255:
        /* <DEDUP_REMOVED lines=9> */
.L_x_258:
[----:B------:R-:W-:Y:S05]  /*73d0*/  BSYNC B1 ;  /* 0x0000000000017941 */ /* 0x000fea0003800000 */
.L_x_257:
        /* <DEDUP_REMOVED lines=9> */
.L_x_260:
[----:B------:R-:W-:Y:S05]  /*7470*/  BSYNC B1 ;  /* 0x0000000000017941 */ /* 0x000fea0003800000 */
.L_x_259:
        /* <DEDUP_REMOVED lines=10> */
.L_x_262:
[----:B------:R-:W-:Y:S05]  /*7520*/  BSYNC B1 ;  /* 0x0000000000017941 */ /* 0x000fea0003800000 */
.L_x_261:
        /* <DEDUP_REMOVED lines=10> */
.L_x_264:
[----:B------:R-:W-:Y:S05]  /*75d0*/  BSYNC B1 ;  /* 0x0000000000017941 */ /* 0x000fea0003800000 */
.L_x_263:
        /* <DEDUP_REMOVED lines=9> */
.L_x_266:
[----:B------:R-:W-:Y:S05]  /*7670*/  BSYNC B1 ;  /* 0x0000000000017941 */ /* 0x000fea0003800000 */
.L_x_265:
        /* <DEDUP_REMOVED lines=9> */
.L_x_268:
[----:B------:R-:W-:Y:S05]  /*7710*/  BSYNC B1 ;  /* 0x0000000000017941 */ /* 0x000fea0003800000 */
.L_x_267:
        /* <DEDUP_REMOVED lines=10> */
.L_x_270:
[----:B------:R-:W-:Y:S05]  /*77c0*/  BSYNC B1 ;  /* 0x0000000000017941 */ /* 0x000fea0003800000 */
.L_x_269:
        /* <DEDUP_REMOVED lines=10> */
.L_x_272:
[----:B------:R-:W-:Y:S05]  /*7870*/  BSYNC B1 ;  /* 0x0000000000017941 */ /* 0x000fea0003800000 */
.L_x_271:
        /* <DEDUP_REMOVED lines=9> */
.L_x_274:
[----:B------:R-:W-:Y:S05]  /*7910*/  BSYNC B1 ;  /* 0x0000000000017941 */ /* 0x000fea0003800000 */
.L_x_273:
        /* <DEDUP_REMOVED lines=9> */
.L_x_276:
[----:B------:R-:W-:Y:S05]  /*79b0*/  BSYNC B1 ;  /* 0x0000000000017941 */ /* 0x000fea0003800000 */
.L_x_275:
        /* <DEDUP_REMOVED lines=10> */
.L_x_278:
[----:B------:R-:W-:Y:S05]  /*7a60*/  BSYNC B1 ;  /* 0x0000000000017941 */ /* 0x000fea0003800000 */
.L_x_277:
        /* <DEDUP_REMOVED lines=10> */
.L_x_280:
[----:B------:R-:W-:Y:S05]  /*7b10*/  BSYNC B1 ;  /* 0x0000000000017941 */ /* 0x000fea0003800000 */
.L_x_279:
        /* <DEDUP_REMOVED lines=9> */
.L_x_282:
[----:B------:R-:W-:Y:S05]  /*7bb0*/  BSYNC B1 ;  /* 0x0000000000017941 */ /* 0x000fea0003800000 */
.L_x_281:
[----:B-----5:R-:W-:Y:S01]  /*7bc0*/  IMAD.U32 R3, R18, 0x10000, RZ ;  /* 0x0001000012037824 */ /* 0x020fe200078e00ff */
[----:B------:R-:W-:Y:S01]  /*7bd0*/  ISETP.GT.AND P0, PT, R2, 0x8, P0 ;  /* 0x000000080200780c */ /* 0x000fe20000704270 */
[----:B0-----:R-:W-:Y:S01]  /*7be0*/  @P1 IMAD.MOV.U32 R4, RZ, RZ, R10 ;  /* 0x000000ffff041224 */ /* 0x001fe200078e000a */
[----:B------:R-:W-:Y:S01]  /*7bf0*/  BSSY B1, `(.L_x_283) ;  /* 0x0000008000017945 */ /* 0x000fe20003800000 */
[----:B------:R-:W-:Y:S01]  /*7c00*/  FMUL R3, R3, R22 ;  /* 0x0000001603037220 */ /* 0x000fe20000400000 */
[----:B------:R-:W-:-:S03]  /*7c10*/  @P1 IMAD.MOV.U32 R5, RZ, RZ, R11 ;  /* 0x000000ffff051224 */ /* 0x000fc600078e000b */
[----:B------:R-:W-:-:S05]  /*7c20*/  FFMA R3, R150, R23, R3 ;  /* 0x0000001796037223 */ /* 0x000fca0000000003 */
[----:B------:R-:W-:-:S05]  /*7c30*/  F2FP.BF16.F32.PACK_AB R3, RZ, R3 ;  /* 0x00000003ff03723e */ /* 0x000fca00000010ff */
[----:B------:R0:W-:Y:S01]  /*7c40*/  @P1 STG.E.U16 desc[UR50][R4.64+0x1f0], R3 ;  /* 0x0001f00304001986 */ /* 0x0001e2000c101532 */
[----:B------:R-:W-:Y:S05]  /*7c50*/  @!P0 BRA `(.L_x_284) ;  /* 0x0000000000048947 */ /* 0x000fea0003800000 */
[----:B------:R0:W5:Y:S02]  /*7c60*/  LDG.E.LTC128B.U16 R18, desc[UR50][R8.64+0x1f2] ;  /* 0x0001f23208127981 */ /* 0x000164000c1e1520 */
.L_x_284:
[----:B------:R-:W-:Y:S05]  /*7c70*/  BSYNC B1 ;  /* 0x0000000000017941 */ /* 0x000fea0003800000 */
.L_x_283:
[----:B------:R-:W-:Y:S05]  /*7c80*/  @!P0 BRA `(.L_x_285) ;  /* 0x0000002400508947 */ /* 0x000fea0003800000 */
[----:B0----5:R-:W-:-:S04]  /*7c90*/  IMAD.U32 R3, R18, 0x10000, RZ ;  /* 0x0001000012037824 */ /* 0x021fc800078e00ff */
[----:B------:R-:W-:-:S04]  /*7ca0*/  FMUL R0, R3, R22 ;  /* 0x0000001603007220 */ /* 0x000fc80000400000 */
[----:B------:R-:W-:-:S05]  /*7cb0*/  FFMA R0, R151, R23, R0 ;  /* 0x0000001797007223 */ /* 0x000fca0000000000 */
[----:B------:R-:W-:-:S05]  /*7cc0*/  F2FP.BF16.F32.PACK_AB R0, RZ, R0 ;  /* 0x00000000ff00723e */ /* 0x000fca00000010ff */
[----:B------:R0:W-:Y:S01]  /*7cd0*/  STG.E.U16 desc[UR50][R10.64+0x1f2], R0 ;  /* 0x0001f2000a007986 */ /* 0x0001e2000c101532 */
[----:B------:R-:W-:Y:S05]  /*7ce0*/  BRA `(.L_x_285) ;  /* 0x0000002400387947 */ /* 0x000fea0003800000 */
.L_x_32:
[----:B------:R-:W-:Y:S01]  /*7cf0*/  ISETP.GT.AND P0, PT, R0, 0x1, PT ;  /* 0x000000010000780c */ /* 0x000fe20003f04270 */
[----:B------:R-:W-:Y:S01]  /*7d00*/  ULDC.64 UR4, c[0x0][0x5c0] ;  /* 0x0001700000047ab9 */ /* 0x000fe20000000a00 */
[-C--:B------:R-:W-:Y:S01]  /*7d10*/  FMUL R24, R24, R23.reuse ;  /* 0x0000001718187220 */ /* 0x080fe20000400000 */
[-C--:B------:R-:W-:Y:S01]  /*7d20*/  FMUL R25, R25, R23.reuse ;  /* 0x0000001719197220 */ /* 0x080fe20000400000 */
[----:B------:R-:W-:Y:S01]  /*7d30*/  ISETP.GT.AND P3, PT, R2, RZ, P0 ;  /* 0x000000ff0200720c */ /* 0x000fe20000764270 */
[-C--:B------:R-:W-:Y:S01]  /*7d40*/  FMUL R26, R26, R23.reuse ;  /* 0x000000171a1a7220 */ /* 0x080fe20000400000 */
[----:B------:R-:W-:Y:S01]  /*7d50*/  LEA R4, P4, R168, UR4, 0x1 ;  /* 0x00000004a8047c11 */ /* 0x000fe2000f8808ff */
[-C--:B------:R-:W-:Y:S01]  /*7d60*/  FMUL R27, R27, R23.reuse ;  /* 0x000000171b1b7220 */ /* 0x080fe20000400000 */
[----:B------:R-:W-:Y:S01]  /*7d70*/  F2FP.BF16.F32.PACK_AB R24, RZ, R24 ;  /* 0x00000018ff18723e */ /* 0x000fe200000010ff */
[-C--:B------:R-:W-:Y:S01]  /*7d80*/  FMUL R28, R28, R23.reuse ;  /* 0x000000171c1c7220 */ /* 0x080fe20000400000 */
[----:B------:R-:W-:Y:S01]  /*7d90*/  LEA.HI.X R5, R168, UR5, R173, 0x1, P4 ;  /* 0x00000005a8057c11 */ /* 0x000fe2000a0f0cad */
[----:B------:R-:W-:Y:S01]  /*7da0*/  FMUL R29, R29, R23 ;  /* 0x000000171d1d7220 */ /* 0x000fe20000400000 */
[----:B------:R-:W-:Y:S01]  /*7db0*/  F2FP.BF16.F32.PACK_AB R25, RZ, R25 ;  /* 0x00000019ff19723e */ /* 0x000fe200000010ff */
[-C--:B------:R-:W-:Y:S01]  /*7dc0*/  FMUL R30, R30, R23.reuse ;  /* 0x000000171e1e7220 */ /* 0x080fe20000400000 */
[C---:B------:R-:W-:Y:S01]  /*7dd0*/  SHF.L.U64.HI R11, R10.reuse, 0x4, R11 ;  /* 0x000000040a0b7819 */ /* 0x040fe2000001020b */
[----:B------:R-:W-:Y:S01]  /*7de0*/  @P1 STG.E.U16 desc[UR50][R4.64], R24 ;  /* 0x0000001804001986 */ /* 0x000fe2000c101532 */
[----:B------:R-:W-:Y:S01]  /*7df0*/  LEA R6, P4, R10, R4, 0x4 ;  /* 0x000000040a067211 */ /* 0x000fe200078820ff */
[-C--:B------:R-:W-:Y:S01]  /*7e00*/  FMUL R31, R31, R23.reuse ;  /* 0x000000171f1f7220 */ /* 0x080fe20000400000 */
[----:B------:R-:W-:Y:S01]  /*7e10*/  ISETP.GT.AND P2, PT, R2, 0x8, P2 ;  /* 0x000000080200780c */ /* 0x000fe20001744270 */
[----:B------:R-:W-:Y:S01]  /*7e20*/  @P3 STG.E.U16 desc[UR50][R4.64+0x2], R25 ;  /* 0x0000021904003986 */ /* 0x000fe2000c101532 */
[----:B------:R-:W-:Y:S01]  /*7e30*/  ISETP.GT.AND P1, PT, R0, 0x8, PT ;  /* 0x000000080000780c */ /* 0x000fe20003f24270 */
[----:B------:R-:W-:Y:S01]  /*7e40*/  IMAD.X R7, R11, 0x1, R5, P4 ;  /* 0x000000010b077824 */ /* 0x000fe200020e0605 */
[----:B------:R-:W-:Y:S01]  /*7e50*/  ISETP.GT.AND P3, PT, R2, 0x8, P0 ;  /* 0x000000080200780c */ /* 0x000fe20000764270 */
[-C--:B------:R-:W-:Y:S01]  /*7e60*/  FMUL R32, R32, R23.reuse ;  /* 0x0000001720207220 */ /* 0x080fe20000400000 */
[----:B------:R-:W-:Y:S01]  /*7e70*/  ISETP.GT.AND P0, PT, R0, 0x9, PT ;  /* 0x000000090000780c */ /* 0x000fe20003f04270 */
[-C--:B------:R-:W-:Y:S01]  /*7e80*/  FMUL R33, R33, R23.reuse ;  /* 0x0000001721217220 */ /* 0x080fe20000400000 */
[----:B------:R-:W-:Y:S01]  /*7e90*/  ISETP.GT.AND P5, PT, R2, RZ, P1 ;  /* 0x000000ff0200720c */ /* 0x000fe20000fa4270 */
[-C--:B------:R-:W-:Y:S01]  /*7ea0*/  FMUL R34, R34, R23.reuse ;  /* 0x0000001722227220 */ /* 0x080fe20000400000 */
[----:B------:R-:W-:Y:S01]  /*7eb0*/  ISETP.GT.AND P4, PT, R2, RZ, P0 ;  /* 0x000000ff0200720c */ /* 0x000fe20000784270 */
[-C--:B------:R-:W-:Y:S01]  /*7ec0*/  FMUL R35, R35, R23.reuse ;  /* 0x0000001723237220 */ /* 0x080fe20000400000 */
[----:B------:R-:W-:Y:S01]  /*7ed0*/  F2FP.BF16.F32.PACK_AB R26, RZ, R26 ;  /* 0x0000001aff1a723e */ /* 0x000fe200000010ff */
[----:B------:R-:W-:Y:S01]  /*7ee0*/  FMUL R36, R36, R23 ;  /* 0x0000001724247220 */ /* 0x000fe20000400000 */
[----:B------:R-:W-:Y:S01]  /*7ef0*/  F2FP.BF16.F32.PACK_AB R27, RZ, R27 ;  /* 0x0000001bff1b723e */ /* 0x000fe200000010ff */
[----:B------:R-:W-:Y:S01]  /*7f00*/  FMUL R37, R37, R23 ;  /* 0x0000001725257220 */ /* 0x000fe20000400000 */
[----:B------:R-:W-:Y:S01]  /*7f10*/  F2FP.BF16.F32.PACK_AB R28, RZ, R28 ;  /* 0x0000001cff1c723e */ /* 0x000fe200000010ff */
[----:B------:R-:W-:Y:S01]  /*7f20*/  @P2 STG.E.U16 desc[UR50][R6.64], R26 ;  /* 0x0000001a06002986 */ /* 0x000fe2000c101532 */
[----:B------:R-:W-:Y:S01]  /*7f30*/  F2FP.BF16.F32.PACK_AB R29, RZ, R29 ;  /* 0x0000001dff1d723e */ /* 0x000fe200000010ff */
[-C--:B------:R-:W-:Y:S01]  /*7f40*/  FMUL R38, R38, R23.reuse ;  /* 0x0000001726267220 */ /* 0x080fe20000400000 */
[----:B------:R-:W-:Y:S01]  /*7f50*/  ISETP.GT.AND P1, PT, R2, 0x8, P1 ;  /* 0x000000080200780c */ /* 0x000fe20000f24270 */
[----:B------:R-:W-:Y:S01]  /*7f60*/  @P3 STG.E.U16 desc[UR50][R6.64+0x2], R27 ;  /* 0x0000021b06003986 */ /* 0x000fe2000c101532 */
[----:B------:R-:W-:Y:S01]  /*7f70*/  ISETP.GT.AND P3, PT, R0, 0x10, PT ;  /* 0x000000100000780c */ /* 0x000fe20003f64270 */
[-C--:B------:R-:W-:Y:S01]  /*7f80*/  FMUL R39, R39, R23.reuse ;  /* 0x0000001727277220 */ /* 0x080fe20000400000 */
[----:B------:R-:W-:Y:S01]  /*7f90*/  ISETP.GT.AND P2, PT, R2, 0x8, P0 ;  /* 0x000000080200780c */ /* 0x000fe20000744270 */
[----:B------:R-:W-:Y:S01]  /*7fa0*/  @P5 STG.E.U16 desc[UR50][R4.64+0x10], R28 ;  /* 0x0000101c04005986 */ /* 0x000fe2000c101532 */
[----:B------:R-:W-:Y:S01]  /*7fb0*/  ISETP.GT.AND P0, PT, R0, 0x11, PT ;  /* 0x000000110000780c */ /* 0x000fe20003f04270 */
[-C--:B------:R-:W-:Y:S01]  /*7fc0*/  FMUL R40, R40, R23.reuse ;  /* 0x0000001728287220 */ /* 0x080fe20000400000 */
[----:B------:R-:W-:Y:S01]  /*7fd0*/  F2FP.BF16.F32.PACK_AB R30, RZ, R30 ;  /* 0x0000001eff1e723e */ /* 0x000fe200000010ff */
[----:B------:R-:W-:Y:S01]  /*7fe0*/  @P4 STG.E.U16 desc[UR50][R4.64+0x12], R29 ;  /* 0x0000121d04004986 */ /* 0x000fe2000c101532 */
[C---:B------:R-:W-:Y:S01]  /*7ff0*/  ISETP.GT.AND P4, PT, R2.reuse, RZ, P3 ;  /* 0x000000ff0200720c */ /* 0x040fe20001f84270 */
[----:B------:R-:W-:Y:S01]  /*8000*/  FMUL R41, R41, R23 ;  /* 0x0000001729297220 */ /* 0x000fe20000400000 */
[----:B------:R-:W-:Y:S01]  /*8010*/  ISETP.GT.AND P5, PT, R2, RZ, P0 ;  /* 0x000000ff0200720c */ /* 0x000fe200007a4270 */
[----:B------:R-:W-:Y:S01]  /*8020*/  @P1 STG.E.U16 desc[UR50][R6.64+0x10], R30 ;  /* 0x0000101e06001986 */ /* 0x000fe2000c101532 */
[----:B------:R-:W-:Y:S01]  /*8030*/  F2FP.BF16.F32.PACK_AB R31, RZ, R31 ;  /* 0x0000001fff1f723e */ /* 0x000fe200000010ff */
[-C--:B------:R-:W-:Y:S01]  /*8040*/  FMUL R42, R42, R23.reuse ;  /* 0x000000172a2a7220 */ /* 0x080fe20000400000 */
[----:B------:R-:W-:Y:S01]  /*8050*/  F2FP.BF16.F32.PACK_AB R32, RZ, R32 ;  /* 0x00000020ff20723e */ /* 0x000fe200000010ff */
[----:B------:R-:W-:Y:S01]  /*8060*/  FMUL R43, R43, R23 ;  /* 0x000000172b2b7220 */ /* 0x000fe20000400000 */
[----:B------:R-:W-:Y:S01]  /*8070*/  ISETP.GT.AND P1, PT, R2, 0x8, P3 ;  /* 0x000000080200780c */ /* 0x000fe20001f24270 */
[----:B------:R-:W-:Y:S01]  /*8080*/  @P2 STG.E.U16 desc[UR50][R6.64+0x12], R31 ;  /* 0x0000121f06002986 */ /* 0x000fe2000c101532 */
[----:B------:R-:W-:Y:S01]  /*8090*/  F2FP.BF16.F32.PACK_AB R33, RZ, R33 ;  /* 0x00000021ff21723e */ /* 0x000fe200000010ff */
[-C--:B------:R-:W-:Y:S01]  /*80a0*/  FMUL R44, R44, R23.reuse ;  /* 0x000000172c2c7220 */ /* 0x080fe20000400000 */
[----:B------:R-:W-:Y:S01]  /*80b0*/  ISETP.GT.AND P3, PT, R0, 0x18, PT ;  /* 0x000000180000780c */ /* 0x000fe20003f64270 */
[----:B------:R-:W-:Y:S01]  /*80c0*/  @P4 STG.E.U16 desc[UR50][R4.64+0x20], R32 ;  /* 0x0000202004004986 */ /* 0x000fe2000c101532 */
[----:B------:R-:W-:Y:S01]  /*80d0*/  ISETP.GT.AND P2, PT, R2, 0x8, P0 ;  /* 0x000000080200780c */ /* 0x000fe20000744270 */
[-C--:B------:R-:W-:Y:S01]  /*80e0*/  FMUL R45, R45, R23.reuse ;  /* 0x000000172d2d7220 */ /* 0x080fe20000400000 */
[----:B------:R-:W-:Y:S01]  /*80f0*/  ISETP.GT.AND P0, PT, R0, 0x19, PT ;  /* 0x000000190000780c */ /* 0x000fe20003f04270 */
[----:B------:R-:W-:Y:S01]  /*8100*/  @P5 STG.E.U16 desc[UR50][R4.64+0x22], R33 ;  /* 0x0000222104005986 */ /* 0x000fe2000c101532 */
[----:B------:R-:W-:Y:S01]  /*8110*/  ISETP.GT.AND P4, PT, R2, RZ, P3 ;  /* 0x000000ff0200720c */ /* 0x000fe20001f84270 */
[-C--:B------:R-:W-:Y:S01]  /*8120*/  FMUL R46, R46, R23.reuse ;  /* 0x000000172e2e7220 */ /* 0x080fe20000400000 */
[----:B------:R-:W-:Y:S01]  /*8130*/  ISETP.GT.AND P5, PT, R2, RZ, P0 ;  /* 0x000000ff0200720c */ /* 0x000fe200007a4270 */
[-C--:B------:R-:W-:Y:S01]  /*8140*/  FMUL R47, R47, R23.reuse ;  /* 0x000000172f2f7220 */ /* 0x080fe20000400000 */
[----:B------:R-:W-:Y:S01]  /*8150*/  F2FP.BF16.F32.PACK_AB R34, RZ, R34 ;  /* 0x00000022ff22723e */ /* 0x000fe200000010ff */
[----:B------:R-:W-:Y:S01]  /*8160*/  FMUL R48, R48, R23 ;  /* 0x0000001730307220 */ /* 0x000fe20000400000 */
[----:B------:R-:W-:Y:S01]  /*8170*/  F2FP.BF16.F32.PACK_AB R35, RZ, R35 ;  /* 0x00000023ff23723e */ /* 0x000fe200000010ff */
[-C--:B------:R-:W-:Y:S01]  /*8180*/  FMUL R49, R49, R23.reuse ;  /* 0x0000001731317220 */ /* 0x080fe20000400000 */
[----:B------:R-:W-:Y:S01]  /*8190*/  F2FP.BF16.F32.PACK_AB R36, RZ, R36 ;  /* 0x00000024ff24723e */ /* 0x000fe200000010ff */
[----:B------:R-:W-:Y:S01]  /*81a0*/  @P1 STG.E.U16 desc[UR50][R6.64+0x20], R34 ;  /* 0x0000202206001986 */ /* 0x000fe2000c101532 */
[----:B------:R-:W-:Y:S01]  /*81b0*/  ISETP.GT.AND P1, PT, R2, 0x8, P3 ;  /* 0x000000080200780c */ /* 0x000fe20001f24270 */
[----:B------:R-:W-:Y:S01]  /*81c0*/  FMUL R50, R50, R23 ;  /* 0x0000001732327220 */ /* 0x000fe20000400000 */
[----:B------:R-:W-:Y:S01]  /*81d0*/  F2FP.BF16.F32.PACK_AB R37, RZ, R37 ;  /* 0x00000025ff25723e */ /* 0x000fe200000010ff */
[----:B------:R-:W-:Y:S01]  /*81e0*/  @P2 STG.E.U16 desc[UR50][R6.64+0x22], R35 ;  /* 0x0000222306002986 */ /* 0x000fe2000c101532 */
[----:B------:R-:W-:Y:S01]  /*81f0*/  ISETP.GT.AND P3, PT, R0, 0x20, PT ;  /* 0x000000200000780c */ /* 0x000fe20003f64270 */
[-C--:B------:R-:W-:Y:S01]  /*8200*/  FMUL R51, R51, R23.reuse ;  /* 0x0000001733337220 */ /* 0x080fe20000400000 */
[----:B------:R-:W-:Y:S01]  /*8210*/  ISETP.GT.AND P2, PT, R2, 0x8, P0 ;  /* 0x000000080200780c */ /* 0x000fe20000744270 */
[----:B------:R-:W-:Y:S01]  /*8220*/  @P4 STG.E.U16 desc[UR50][R4.64+0x30], R36 ;  /* 0x0000302404004986 */ /* 0x000fe2000c101532 */
[----:B------:R-:W-:Y:S01]  /*8230*/  ISETP.GT.AND P0, PT, R0, 0x21, PT ;  /* 0x000000210000780c */ /* 0x000fe20003f04270 */
[-C--:B------:R-:W-:Y:S01]  /*8240*/  FMUL R52, R52, R23.reuse ;  /* 0x0000001734347220 */ /* 0x080fe20000400000 */
[C---:B------:R-:W-:Y:S01]  /*8250*/  ISETP.GT.AND P4, PT, R2.reuse, RZ, P3 ;  /* 0x000000ff0200720c */ /* 0x040fe20001f84270 */
[----:B------:R-:W-:Y:S01]  /*8260*/  @P5 STG.E.U16 desc[UR50][R4.64+0x32], R37 ;  /* 0x0000322504005986 */ /* 0x000fe2000c101532 */
        /* <DEDUP_REMOVED lines=328> */
[----:B------:R-:W-:-:S02]  /*96f0*/  ISETP.GT.AND P1, PT, R2, 0x8, P3 ;  /* 0x000000080200780c */ /* 0x000fc40001f24270 */
[----:B------:R-:W-:Y:S01]  /*9700*/  F2FP.BF16.F32.PACK_AB R105, RZ, R105 ;  /* 0x00000069ff69723e */ /* 0x000fe200000010ff */
[----:B------:R-:W-:Y:S01]  /*9710*/  @P2 STG.E.U16 desc[UR50][R6.64+0x132], R103 ;  /* 0x0001326706002986 */ /* 0x000fe2000c101532 */
[----:B------:R-:W-:Y:S02]  /*9720*/  ISETP.GT.AND P3, PT, R0, 0xa8, PT ;  /* 0x000000a80000780c */ /* 0x000fe40003f64270 */
[----:B------:R-:W-:Y:S01]  /*9730*/  ISETP.GT.AND P2, PT, R2, 0x8, P0 ;  /* 0x000000080200780c */ /* 0x000fe20000744270 */
[----:B------:R-:W-:Y:S01]  /*9740*/  @P4 STG.E.U16 desc[UR50][R4.64+0x140], R104 ;  /* 0x0001406804004986 */ /* 0x000fe2000c101532 */
[----:B------:R-:W-:Y:S02]  /*9750*/  ISETP.GT.AND P0, PT, R0, 0xa9, PT ;  /* 0x000000a90000780c */ /* 0x000fe40003f04270 */
[C---:B------:R-:W-:Y:S01]  /*9760*/  ISETP.GT.AND P4, PT, R2.reuse, RZ, P3 ;  /* 0x000000ff0200720c */ /* 0x040fe20001f84270 */
[----:B------:R-:W-:Y:S01]  /*9770*/  @P5 STG.E.U16 desc[UR50][R4.64+0x142], R105 ;  /* 0x0001426904005986 */ /* 0x000fe2000c101532 */
[----:B------:R-:W-:-:S02]  /*9780*/  ISETP.GT.AND P5, PT, R2, RZ, P0 ;  /* 0x000000ff0200720c */ /* 0x000fc400007a4270 */
[----:B------:R-:W-:Y:S02]  /*9790*/  F2FP.BF16.F32.PACK_AB R106, RZ, R106 ;  /* 0x0000006aff6a723e */ /* 0x000fe400000010ff */
[----:B------:R-:W-:Y:S02]  /*97a0*/  F2FP.BF16.F32.PACK_AB R107, RZ, R107 ;  /* 0x0000006bff6b723e */ /* 0x000fe400000010ff */
[----:B------:R-:W-:Y:S01]  /*97b0*/  F2FP.BF16.F32.PACK_AB R108, RZ, R108 ;  /* 0x0000006cff6c723e */ /* 0x000fe200000010ff */
[----:B------:R-:W-:Y:S01]  /*97c0*/  @P1 STG.E.U16 desc[UR50][R6.64+0x140], R106 ;  /* 0x0001406a06001986 */ /* 0x000fe2000c101532 */
[----:B------:R-:W-:Y:S02]  /*97d0*/  ISETP.GT.AND P1, PT, R2, 0x8, P3 ;  /* 0x000000080200780c */ /* 0x000fe40001f24270 */
[----:B------:R-:W-:Y:S01]  /*97e0*/  F2FP.BF16.F32.PACK_AB R109, RZ, R109 ;  /* 0x0000006dff6d723e */ /* 0x000fe200000010ff */
[----:B------:R-:W-:Y:S01]  /*97f0*/  @P2 STG.E.U16 desc[UR50][R6.64+0x142], R107 ;  /* 0x0001426b06002986 */ /* 0x000fe2000c101532 */
[----:B------:R-:W-:-:S02]  /*9800*/  ISETP.GT.AND P3, PT, R0, 0xb0, PT ;  /* 0x000000b00000780c */ /* 0x000fc40003f64270 */
[----:B------:R-:W-:Y:S01]  /*9810*/  ISETP.GT.AND P2, PT, R2, 0x8, P0 ;  /* 0x000000080200780c */ /* 0x000fe20000744270 */
[----:B------:R-:W-:Y:S01]  /*9820*/  @P4 STG.E.U16 desc[UR50][R4.64+0x150], R108 ;  /* 0x0001506c04004986 */ /* 0x000fe2000c101532 */
[----:B------:R-:W-:Y:S02]  /*9830*/  ISETP.GT.AND P0, PT, R0, 0xb1, PT ;  /* 0x000000b10000780c */ /* 0x000fe40003f04270 */
[C---:B------:R-:W-:Y:S01]  /*9840*/  ISETP.GT.AND P4, PT, R2.reuse, RZ, P3 ;  /* 0x000000ff0200720c */ /* 0x040fe20001f84270 */
[----:B------:R-:W-:Y:S01]  /*9850*/  @P5 STG.E.U16 desc[UR50][R4.64+0x152], R109 ;  /* 0x0001526d04005986 */ /* 0x000fe2000c101532 */
[----:B------:R-:W-:Y:S02]  /*9860*/  ISETP.GT.AND P5, PT, R2, RZ, P0 ;  /* 0x000000ff0200720c */ /* 0x000fe400007a4270 */
[----:B------:R-:W-:Y:S02]  /*9870*/  F2FP.BF16.F32.PACK_AB R110, RZ, R110 ;  /* 0x0000006eff6e723e */ /* 0x000fe400000010ff */
[----:B------:R-:W-:-:S02]  /*9880*/  F2FP.BF16.F32.PACK_AB R111, RZ, R111 ;  /* 0x0000006fff6f723e */ /* 0x000fc400000010ff */
[----:B------:R-:W-:Y:S01]  /*9890*/  F2FP.BF16.F32.PACK_AB R112, RZ, R112 ;  /* 0x00000070ff70723e */ /* 0x000fe200000010ff */
[----:B------:R-:W-:Y:S01]  /*98a0*/  @P1 STG.E.U16 desc[UR50][R6.64+0x150], R110 ;  /* 0x0001506e06001986 */ /* 0x000fe2000c101532 */
[----:B------:R-:W-:Y:S02]  /*98b0*/  ISETP.GT.AND P1, PT, R2, 0x8, P3 ;  /* 0x000000080200780c */ /* 0x000fe40001f24270 */
[----:B------:R-:W-:Y:S01]  /*98c0*/  F2FP.BF16.F32.PACK_AB R113, RZ, R113 ;  /* 0x00000071ff71723e */ /* 0x000fe200000010ff */
[----:B------:R-:W-:Y:S01]  /*98d0*/  @P2 STG.E.U16 desc[UR50][R6.64+0x152], R111 ;  /* 0x0001526f06002986 */ /* 0x000fe2000c101532 */
[----:B------:R-:W-:Y:S02]  /*98e0*/  ISETP.GT.AND P3, PT, R0, 0xb8, PT ;  /* 0x000000b80000780c */ /* 0x000fe40003f64270 */
[----:B------:R-:W-:Y:S01]  /*98f0*/  ISETP.GT.AND P2, PT, R2, 0x8, P0 ;  /* 0x000000080200780c */ /* 0x000fe20000744270 */
[----:B------:R-:W-:Y:S01]  /*9900*/  @P4 STG.E.U16 desc[UR50][R4.64+0x160], R112 ;  /* 0x0001607004004986 */ /* 0x000fe2000c101532 */
[----:B------:R-:W-:-:S02]  /*9910*/  ISETP.GT.AND P0, PT, R0, 0xb9, PT ;  /* 0x000000b90000780c */ /* 0x000fc40003f04270 */
[C---:B------:R-:W-:Y:S01]  /*9920*/  ISETP.GT.AND P4, PT, R2.reuse, RZ, P3 ;  /* 0x000000ff0200720c */ /* 0x040fe20001f84270 */
[----:B------:R-:W-:Y:S01]  /*9930*/  @P5 STG.E.U16 desc[UR50][R4.64+0x162], R113 ;  /* 0x0001627104005986 */ /* 0x000fe2000c101532 */
[C---:B------:R-:W-:Y:S02]  /*9940*/  ISETP.GT.AND P5, PT, R2.reuse, RZ, P0 ;  /* 0x000000ff0200720c */ /* 0x040fe400007a4270 */
[----:B------:R-:W-:Y:S02]  /*9950*/  F2FP.BF16.F32.PACK_AB R114, RZ, R114 ;  /* 0x00000072ff72723e */ /* 0x000fe400000010ff */
[----:B------:R-:W-:Y:S02]  /*9960*/  F2FP.BF16.F32.PACK_AB R115, RZ, R115 ;  /* 0x00000073ff73723e */ /* 0x000fe400000010ff */
        /* <DEDUP_REMOVED lines=58> */
[C---:B------:R-:W-:Y:S02]  /*9d10*/  ISETP.GT.AND P1, PT, R2.reuse, 0x8, P2 ;  /* 0x000000080200780c */ /* 0x040fe40001724270 */
[----:B------:R-:W-:Y:S01]  /*9d20*/  F2FP.BF16.F32.PACK_AB R133, RZ, R133 ;  /* 0x00000085ff85723e */ /* 0x000fe200000010ff */
[----:B------:R-:W-:Y:S01]  /*9d30*/  @P0 STG.E.U16 desc[UR50][R6.64+0x1a2], R131 ;  /* 0x0001a28306000986 */ /* 0x000fe2000c101532 */
[----:B------:R-:W-:-:S02]  /*9d40*/  ISETP.GT.AND P2, PT, R2, 0x8, P3 ;  /* 0x000000080200780c */ /* 0x000fc40001f44270 */
[C---:B------:R-:W-:Y:S01]  /*9d50*/  ISETP.GT.AND P3, PT, R0.reuse, 0xe0, PT ;  /* 0x000000e00000780c */ /* 0x040fe20003f64270 */
        /* <DEDUP_REMOVED lines=9> */
[----:B------:R-:W-:Y:S02]  /*9df0*/  F2FP.BF16.F32.PACK_AB R137, RZ, R137 ;  /* 0x00000089ff89723e */ /* 0x000fe400000010ff */
[C---:B------:R-:W-:Y:S01]  /*9e00*/  ISETP.GT.AND P1, PT, R2.reuse, 0x8, P3 ;  /* 0x000000080200780c */ /* 0x040fe20001f24270 */
[----:B------:R-:W-:Y:S01]  /*9e10*/  @P2 STG.E.U16 desc[UR50][R6.64+0x1b2], R135 ;  /* 0x0001b28706002986 */ /* 0x000fe2000c101532 */
[----:B------:R-:W-:Y:S02]  /*9e20*/  ISETP.GT.AND P0, PT, R2, 0x8, P0 ;  /* 0x000000080200780c */ /* 0x000fe40000704270 */
[----:B------:R-:W-:Y:S01]  /*9e30*/  F2FP.BF16.F32.PACK_AB R138, RZ, R138 ;  /* 0x0000008aff8a723e */ /* 0x000fe200000010ff */
[----:B------:R-:W-:Y:S01]  /*9e40*/  @P4 STG.E.U16 desc[UR50][R4.64+0x1c0], R136 ;  /* 0x0001c08804004986 */ /* 0x000fe2000c101532 */
[----:B------:R-:W-:-:S02]  /*9e50*/  ISETP.GT.AND P4, PT, R0, 0xe8, PT ;  /* 0x000000e80000780c */ /* 0x000fc40003f84270 */
[----:B------:R-:W-:Y:S01]  /*9e60*/  F2FP.BF16.F32.PACK_AB R139, RZ, R139 ;  /* 0x0000008bff8b723e */ /* 0x000fe200000010ff */
[----:B------:R-:W-:Y:S01]  /*9e70*/  @P5 STG.E.U16 desc[UR50][R4.64+0x1c2], R137 ;  /* 0x0001c28904005986 */ /* 0x000fe2000c101532 */
[----:B------:R-:W-:Y:S02]  /*9e80*/  ISETP.GT.AND P5, PT, R0, 0xe9, PT ;  /* 0x000000e90000780c */ /* 0x000fe40003fa4270 */
[C---:B------:R-:W-:Y:S01]  /*9e90*/  ISETP.GT.AND P2, PT, R2.reuse, RZ, P4 ;  /* 0x000000ff0200720c */ /* 0x040fe20002744270 */
[----:B------:R-:W-:Y:S01]  /*9ea0*/  @P1 STG.E.U16 desc[UR50][R6.64+0x1c0], R138 ;  /* 0x0001c08a06001986 */ /* 0x000fe2000c101532 */
[C---:B------:R-:W-:Y:S02]  /*9eb0*/  ISETP.GT.AND P6, PT, R2.reuse, RZ, P5 ;  /* 0x000000ff0200720c */ /* 0x040fe40002fc4270 */
[----:B------:R-:W-:Y:S01]  /*9ec0*/  ISETP.GT.AND P4, PT, R2, 0x8, P4 ;  /* 0x000000080200780c */ /* 0x000fe20002784270 */
[----:B------:R-:W-:Y:S01]  /*9ed0*/  @P0 STG.E.U16 desc[UR50][R6.64+0x1c2], R139 ;  /* 0x0001c28b06000986 */ /* 0x000fe2000c101532 */
[----:B------:R-:W-:-:S02]  /*9ee0*/  F2FP.BF16.F32.PACK_AB R140, RZ, R140 ;  /* 0x0000008cff8c723e */ /* 0x000fc400000010ff */
[----:B------:R-:W-:Y:S02]  /*9ef0*/  F2FP.BF16.F32.PACK_AB R141, RZ, R141 ;  /* 0x0000008dff8d723e */ /* 0x000fe400000010ff */
[C---:B------:R-:W-:Y:S02]  /*9f00*/  ISETP.GT.AND P3, PT, R0.reuse, 0xf0, PT ;  /* 0x000000f00000780c */ /* 0x040fe40003f64270 */
[----:B------:R-:W-:Y:S01]  /*9f10*/  F2FP.BF16.F32.PACK_AB R142, RZ, R142 ;  /* 0x0000008eff8e723e */ /* 0x000fe200000010ff */
[----:B------:R-:W-:Y:S01]  /*9f20*/  @P2 STG.E.U16 desc[UR50][R4.64+0x1d0], R140 ;  /* 0x0001d08c04002986 */ /* 0x000fe2000c101532 */
[----:B------:R-:W-:Y:S02]  /*9f30*/  ISETP.GT.AND P2, PT, R0, 0xf1, PT ;  /* 0x000000f10000780c */ /* 0x000fe40003f44270 */
[----:B------:R-:W-:Y:S01]  /*9f40*/  F2FP.BF16.F32.PACK_AB R143, RZ, R143 ;  /* 0x0000008fff8f723e */ /* 0x000fe200000010ff */
[----:B------:R-:W-:Y:S01]  /*9f50*/  @P6 STG.E.U16 desc[UR50][R4.64+0x1d2], R141 ;  /* 0x0001d28d04006986 */ /* 0x000fe2000c101532 */
[----:B------:R-:W-:-:S02]  /*9f60*/  ISETP.GT.AND P6, PT, R2, 0x8, P5 ;  /* 0x000000080200780c */ /* 0x000fc40002fc4270 */
[C---:B------:R-:W-:Y:S01]  /*9f70*/  ISETP.GT.AND P5, PT, R2.reuse, RZ, P3 ;  /* 0x000000ff0200720c */ /* 0x040fe20001fa4270 */
[----:B------:R-:W-:Y:S01]  /*9f80*/  @P4 STG.E.U16 desc[UR50][R6.64+0x1d0], R142 ;  /* 0x0001d08e06004986 */ /* 0x000fe2000c101532 */
[C---:B------:R-:W-:Y:S02]  /*9f90*/  ISETP.GT.AND P4, PT, R2.reuse, RZ, P2 ;  /* 0x000000ff0200720c */ /* 0x040fe40001784270 */
[----:B------:R-:W-:Y:S02]  /*9fa0*/  F2FP.BF16.F32.PACK_AB R144, RZ, R144 ;  /* 0x00000090ff90723e */ /* 0x000fe400000010ff */
[----:B------:R-:W-:Y:S02]  /*9fb0*/  ISETP.GT.AND P3, PT, R2, 0x8, P3 ;  /* 0x000000080200780c */ /* 0x000fe40001f64270 */
[C---:B------:R-:W-:Y:S02]  /*9fc0*/  ISETP.GT.AND P0, PT, R0.reuse, 0xf9, PT ;  /* 0x000000f90000780c */ /* 0x040fe40003f04270 */
[----:B------:R-:W-:Y:S01]  /*9fd0*/  ISETP.GT.AND P1, PT, R0, 0xf8, PT ;  /* 0x000000f80000780c */ /* 0x000fe20003f24270 */
[----:B------:R-:W-:Y:S01]  /*9fe0*/  @P6 STG.E.U16 desc[UR50][R6.64+0x1d2], R143 ;  /* 0x0001d28f06006986 */ /* 0x000fe2000c101532 */
[----:B------:R-:W-:-:S02]  /*9ff0*/  ISETP.GT.AND P2, PT, R2, 0x8, P2 ;  /* 0x000000080200780c */ /* 0x000fc40001744270 */
[C---:B------:R-:W-:Y:S01]  /*a000*/  ISETP.GT.AND P6, PT, R2.reuse, RZ, P1 ;  /* 0x000000ff0200720c */ /* 0x040fe20000fc4270 */
[----:B------:R-:W-:Y:S01]  /*a010*/  @P5 STG.E.U16 desc[UR50][R4.64+0x1e0], R144 ;  /* 0x0001e09004005986 */ /* 0x000fe2000c101532 */
[C---:B------:R-:W-:Y:S01]  /*a020*/  ISETP.GT.AND P5, PT, R2.reuse, RZ, P0 ;  /* 0x000000ff0200720c */ /* 0x040fe200007a4270 */
[----:B------:R-:W-:Y:S01]  /*a030*/  @P4 IMAD.MOV.U32 R3, RZ, RZ, R5 ;  /* 0x000000ffff034224 */ /* 0x000fe200078e0005 */
[C---:B------:R-:W-:Y:S02]  /*a040*/  ISETP.GT.AND P1, PT, R2.reuse, 0x8, P1 ;  /* 0x000000080200780c */ /* 0x040fe40000f24270 */
[----:B------:R-:W-:Y:S01]  /*a050*/  ISETP.GT.AND P0, PT, R2, 0x8, P0 ;  /* 0x000000080200780c */ /* 0x000fe20000704270 */
[----:B------:R-:W-:Y:S01]  /*a060*/  @P4 IMAD.MOV.U32 R2, RZ, RZ, R4 ;  /* 0x000000ffff024224 */ /* 0x000fe200078e0004 */
[----:B------:R-:W-:Y:S02]  /*a070*/  F2FP.BF16.F32.PACK_AB R145, RZ, R145 ;  /* 0x00000091ff91723e */ /* 0x000fe400000010ff */
[----:B------:R-:W-:-:S02]  /*a080*/  F2FP.BF16.F32.PACK_AB R146, RZ, R146 ;  /* 0x00000092ff92723e */ /* 0x000fc400000010ff */
[----:B------:R-:W-:Y:S01]  /*a090*/  F2FP.BF16.F32.PACK_AB R147, RZ, R147 ;  /* 0x00000093ff93723e */ /* 0x000fe200000010ff */
[----:B------:R0:W-:Y:S01]  /*a0a0*/  @P4 STG.E.U16 desc[UR50][R2.64+0x1e2], R145 ;  /* 0x0001e29102004986 */ /* 0x0001e2000c101532 */
[----:B------:R-:W-:Y:S02]  /*a0b0*/  F2FP.BF16.F32.PACK_AB R148, RZ, R148 ;  /* 0x00000094ff94723e */ /* 0x000fe400000010ff */
[----:B------:R-:W-:Y:S02]  /*a0c0*/  F2FP.BF16.F32.PACK_AB R149, RZ, R149 ;  /* 0x00000095ff95723e */ /* 0x000fe400000010ff */
[----:B------:R-:W-:Y:S02]  /*a0d0*/  F2FP.BF16.F32.PACK_AB R150, RZ, R150 ;  /* 0x00000096ff96723e */ /* 0x000fe400000010ff */
[----:B------:R-:W-:Y:S01]  /*a0e0*/  F2FP.BF16.F32.PACK_AB R151, RZ, R151 ;  /* 0x00000097ff97723e */ /* 0x000fe200000010ff */
[----:B0-----:R-:W-:Y:S02]  /*a0f0*/  @P3 IMAD.MOV.U32 R2, RZ, RZ, R6 ;  /* 0x000000ffff023224 */ /* 0x001fe400078e0006 */
[----:B------:R-:W-:-:S05]  /*a100*/  @P3 IMAD.MOV.U32 R3, RZ, RZ, R7 ;  /* 0x000000ffff033224 */ /* 0x000fca00078e0007 */
[----:B------:R0:W-:Y:S02]  /*a110*/  @P3 STG.E.U16 desc[UR50][R2.64+0x1e0], R146 ;  /* 0x0001e09202003986 */ /* 0x0001e4000c101532 */
[----:B0-----:R-:W-:Y:S02]  /*a120*/  @P2 IMAD.MOV.U32 R2, RZ, RZ, R6 ;  /* 0x000000ffff022224 */ /* 0x001fe400078e0006 */
[----:B------:R-:W-:-:S05]  /*a130*/  @P2 IMAD.MOV.U32 R3, RZ, RZ, R7 ;  /* 0x000000ffff032224 */ /* 0x000fca00078e0007 */
[----:B------:R0:W-:Y:S02]  /*a140*/  @P2 STG.E.U16 desc[UR50][R2.64+0x1e2], R147 ;  /* 0x0001e29302002986 */ /* 0x0001e4000c101532 */
[----:B0-----:R-:W-:Y:S02]  /*a150*/  @P6 IMAD.MOV.U32 R2, RZ, RZ, R4 ;  /* 0x000000ffff026224 */ /* 0x001fe400078e0004 */
[----:B------:R-:W-:-:S05]  /*a160*/  @P6 IMAD.MOV.U32 R3, RZ, RZ, R5 ;  /* 0x000000ffff036224 */ /* 0x000fca00078e0005 */
[----:B------:R0:W-:Y:S04]  /*a170*/  @P6 STG.E.U16 desc[UR50][R2.64+0x1f0], R148 ;  /* 0x0001f09402006986 */ /* 0x0001e8000c101532 */
[----:B------:R1:W-:Y:S01]  /*a180*/  @P5 STG.E.U16 desc[UR50][R4.64+0x1f2], R149 ;  /* 0x0001f29504005986 */ /* 0x0003e2000c101532 */
[----:B0-----:R-:W-:Y:S02]  /*a190*/  @P1 IMAD.MOV.U32 R2, RZ, RZ, R6 ;  /* 0x000000ffff021224 */ /* 0x001fe400078e0006 */
[----:B------:R-:W-:-:S05]  /*a1a0*/  @P1 IMAD.MOV.U32 R3, RZ, RZ, R7 ;  /* 0x000000ffff031224 */ /* 0x000fca00078e0007 */
[----:B------:R1:W-:Y:S04]  /*a1b0*/  @P1 STG.E.U16 desc[UR50][R2.64+0x1f0], R150 ;  /* 0x0001f09602001986 */ /* 0x0003e8000c101532 */
[----:B------:R1:W-:Y:S02]  /*a1c0*/  @P0 STG.E.U16 desc[UR50][R6.64+0x1f2], R151 ;  /* 0x0001f29706000986 */ /* 0x0003e4000c101532 */
.L_x_285:
[----:B------:R-:W-:Y:S05]  /*a1d0*/  BSYNC B0 ;  /* 0x0000000000007941 */ /* 0x000fea0003800000 */
.L_x_31:
[----:B-1----:R-:W-:Y:S01]  /*a1e0*/  IMAD.U32 R2, RZ, RZ, UR38 ;  /* 0x00000026ff027e24 */ /* 0x002fe2000f8e00ff */
[----:B------:R-:W-:Y:S01]  /*a1f0*/  ULDC.64 UR4, c[0x0][0x650] ;  /* 0x0001940000047ab9 */ /* 0x000fe20000000a00 */
[----:B0-----:R-:W-:Y:S01]  /*a200*/  IMAD.U32 R0, RZ, RZ, UR41 ;  /* 0x00000029ff007e24 */ /* 0x001fe2000f8e00ff */
[----:B------:R0:W-:Y:S01]  /*a210*/  SYNCS.ARRIVE.TRANS64.A1T0 RZ, [R158+UR46], RZ ;  /* 0x000000ff9eff79a7 */ /* 0x0001e2000810002e */
[----:B------:R-:W-:Y:S01]  /*a220*/  IMAD.U32 R3, RZ, RZ, UR39 ;  /* 0x00000027ff037e24 */ /* 0x000fe2000f8e00ff */
[C---:B------:R-:W-:Y:S01]  /*a230*/  LEA R16, P0, R2.reuse, R16, 0x1 ;  /* 0x0000001002107211 */ /* 0x040fe200078008ff */
[----:B-----5:R-:W-:Y:S02]  /*a240*/  IMAD.MOV.U32 R18, RZ, RZ, -0x1 ;  /* 0xffffffffff127424 */ /* 0x020fe400078e00ff */
[----:B------:R-:W-:Y:S01]  /*a250*/  IMAD.MOV.U32 R19, RZ, RZ, -0x1 ;  /* 0xffffffffff137424 */ /* 0x000fe200078e00ff */
[----:B------:R-:W-:Y:S01]  /*a260*/  LEA.HI.X R17, R2, R17, R0, 0x1, P0 ;  /* 0x0000001102117211 */ /* 0x000fe200000f0c00 */
[----:B------:R-:W-:Y:S01]  /*a270*/  IMAD.MOV.U32 R2, RZ, RZ, -0x1 ;  /* 0xffffffffff027424 */ /* 0x000fe200078e00ff */
[----:B------:R-:W-:-:S02]  /*a280*/  ISETP.GE.U32.AND P0, PT, R16, UR4, PT ;  /* 0x0000000410007c0c */ /* 0x000fc4000bf06070 */
[----:B------:R-:W-:Y:S02]  /*a290*/  PRMT R0, RZ, 0x7610, R0 ;  /* 0x00007610ff007816 */ /* 0x000fe40000000000 */
[----:B------:R-:W-:-:S13]  /*a2a0*/  ISETP.GE.U32.AND.EX P0, PT, R17, UR5, PT, P0 ;  /* 0x0000000511007c0c */ /* 0x000fda000bf06100 */
[----:B0-----:R-:W-:Y:S05]  /*a2b0*/  @P0 BRA `(.L_x_286) ;  /* 0x00000004008c0947 */ /* 0x001fea0003800000 */
[----:B------:R-:W0:Y:S01]  /*a2c0*/  S2UR UR7, SR_CTAID.X ;  /* 0x00000000000779c3 */ /* 0x000e220000002500 */
[----:B------:R-:W-:Y:S01]  /*a2d0*/  ULDC.64 UR4, c[0x0][0x628] ;  /* 0x00018a0000047ab9 */ /* 0x000fe20000000a00 */
[----:B------:R-:W-:Y:S01]  /*a2e0*/  ULDC UR6, c[0x0][0x150] ;  /* 0x0000540000067ab9 */ /* 0x000fe20000000800 */
[----:B------:R-:W-:Y:S01]  /*a2f0*/  ISETP.NE.U32.AND P0, PT, RZ, UR4, PT ;  /* 0x00000004ff007c0c */ /* 0x000fe2000bf05070 */
[----:B------:R-:W-:Y:S01]  /*a300*/  ULDC UR15, c[0x0][0x630] ;  /* 0x00018c00000f7ab9 */ /* 0x000fe20000000800 */
[C---:B------:R-:W-:Y:S01]  /*a310*/  R2UR UR16, R16.reuse ;  /* 0x00000000101072ca */ /* 0x040fe200000e0000 */
[----:B------:R-:W-:Y:S01]  /*a320*/  ULDC UR18, c[0x0][0x154] ;  /* 0x0000550000127ab9 */ /* 0x000fe20000000800 */
[----:B------:R-:W-:Y:S01]  /*a330*/  ISETP.NE.AND.EX P0, PT, RZ, UR5, PT, P0 ;  /* 0x00000005ff007c0c */ /* 0x000fe2000bf05300 */
[----:B------:R-:W1:Y:S01]  /*a340*/  S2UR UR19, SR_CTAID.Y ;  /* 0x00000000001379c3 */ /* 0x000e620000002600 */
[----:B------:R-:W-:Y:S02]  /*a350*/  R2UR UR17, R17 ;  /* 0x00000000111172ca */ /* 0x000fe400000e0000 */
[----:B------:R-:W-:-:S02]  /*a360*/  R2UR UR12, R16 ;  /* 0x00000000100c72ca */ /* 0x000fc400000e0000 */
[----:B------:R-:W-:Y:S02]  /*a370*/  R2UR UR13, R17 ;  /* 0x00000000110d72ca */ /* 0x000fe400000e0000 */
[----:B0-----:R-:W-:-:S05]  /*a380*/  I2FP.F32.U32 R0, UR7 ;  /* 0x0000000700007c45 */ /* 0x001fca0008201000 */
[----:B------:R-:W-:-:S04]  /*a390*/  FMUL R0, R0, UR6 ;  /* 0x0000000600007c20 */ /* 0x000fc80008400000 */
[----:B------:R0:W0:Y:S01]  /*a3a0*/  F2I.U32.TRUNC.NTZ R2, R0 ;  /* 0x0000000000027305 */ /* 0x000022000020f000 */
[----:B-1----:R-:W-:Y:S05]  /*a3b0*/  @!P0 BRA `(.L_x_287) ;  /* 0x0000000000308947 */ /* 0x002fea0003800000 */
        /* <DEDUP_REMOVED lines=12> */
.L_x_287:
[----:B------:R-:W-:Y:S01]  /*a480*/  USHF.R.U64 UR6, UR12, UR15, UR13 ;  /* 0x0000000f0c067299 */ /* 0x000fe2000800120d */
[----:B0-----:R-:W-:Y:S01]  /*a490*/  I2FP.F32.U32 R0, UR19 ;  /* 0x0000001300007c45 */ /* 0x001fe20008201000 */
[----:B------:R-:W-:Y:S01]  /*a4a0*/  USHF.R.U32.HI UR4, URZ, UR15, UR13 ;  /* 0x0000000f3f047299 */ /* 0x000fe2000801160d */
[----:B------:R-:W-:Y:S01]  /*a4b0*/  R2UR UR14, R2 ;  /* 0x00000000020e72ca */ /* 0x000fe200000e0000 */
[----:B------:R-:W-:Y:S02]  /*a4c0*/  UIADD3 UR9, UP0, URZ, -UR6, URZ ;  /* 0x800000063f097290 */ /* 0x000fe4000ff1e03f */
[----:B------:R-:W-:Y:S01]  /*a4d0*/  FMUL R0, R0, UR18 ;  /* 0x0000001200007c20 */ /* 0x000fe20008400000 */
[----:B------:R-:W-:Y:S01]  /*a4e0*/  ULDC.64 UR12, c[0x0][0x620] ;  /* 0x00018800000c7ab9 */ /* 0x000fe20000000a00 */
[----:B------:R-:W-:Y:S01]  /*a4f0*/  UIADD3.X UR4, URZ, ~UR4, URZ, UP0, !UPT ;  /* 0x800000043f047290 */ /* 0x000fe200087fe43f */
[----:B------:R-:W-:Y:S01]  /*a500*/  UMOV UR10, UR16 ;  /* 0x00000010000a7c82 */ /* 0x000fe20008000000 */
[----:B------:R-:W-:-:S02]  /*a510*/  UMOV UR11, UR17 ;  /* 0x00000011000b7c82 */ /* 0x000fc40008000000 */
[----:B------:R-:W0:Y:S01]  /*a520*/  F2I.U32.TRUNC.NTZ R0, R0 ;  /* 0x0000000000007305 */ /* 0x000e22000020f000 */
[----:B------:R-:W-:Y:S02]  /*a530*/  UIMAD UR4, UR4, UR12, URZ ;  /* 0x0000000c040472a4 */ /* 0x000fe4000f8e023f */
        /* <DEDUP_REMOVED lines=9> */
[----:B------:R-:W-:Y:S01]  /*a5d0*/  USHF.R.U64 UR12, UR10, UR13, UR11 ;  /* 0x0000000d0a0c7299 */ /* 0x000fe2000800120b */
[----:B0-----:R-:W-:Y:S01]  /*a5e0*/  R2UR UR16, R0 ;  /* 0x00000000001072ca */ /* 0x001fe200000e0000 */
[----:B------:R-:W-:Y:S01]  /*a5f0*/  USHF.R.U32.HI UR10, URZ, UR13, UR11 ;  /* 0x0000000d3f0a7299 */ /* 0x000fe2000801160b */
[----:B------:R-:W-:Y:S01]  /*a600*/  ISETP.NE.AND.EX P0, PT, RZ, UR5, PT, P0 ;  /* 0x00000005ff007c0c */ /* 0x000fe2000bf05300 */
[----:B------:R-:W-:Y:S01]  /*a610*/  ULDC UR17, c[0x0][0x608] ;  /* 0x0001820000117ab9 */ /* 0x000fe20000000800 */
[----:B------:R-:W-:-:S02]  /*a620*/  ULOP3.LUT UR23, URZ, UR18, URZ, 0x33, !UPT ;  /* 0x000000123f177292 */ /* 0x000fc4000f8e333f */
[----:B------:R-:W-:Y:S02]  /*a630*/  USHF.R.U64 UR18, UR12, UR17, UR10 ;  /* 0x000000110c127299 */ /* 0x000fe4000800120a */
[----:B------:R-:W-:Y:S01]  /*a640*/  USHF.R.U32.HI UR10, URZ, UR17, UR10 ;  /* 0x000000113f0a7299 */ /* 0x000fe2000801160a */
[----:B------:R-:W-:Y:S01]  /*a650*/  UMOV UR20, 0x1 ;  /* 0x0000000100147882 */ /* 0x000fe20000000000 */
[----:B------:R-:W-:Y:S02]  /*a660*/  UIADD3 UR14, -UR14, URZ, URZ ;  /* 0x0000003f0e0e7290 */ /* 0x000fe4000fffe13f */
[----:B------:R-:W-:Y:S02]  /*a670*/  USHF.L.U32 UR13, UR20, UR22, URZ ;  /* 0x00000016140d7299 */ /* 0x000fe4000800063f */
[----:B------:R-:W-:Y:S01]  /*a680*/  USHF.R.U64 UR20, UR18, UR22, UR10 ;  /* 0x0000001612147299 */ /* 0x000fe2000800120a */
[----:B------:R-:W-:Y:S01]  /*a690*/  ULDC UR15, c[0x0][0x144] ;  /* 0x00005100000f7ab9 */ /* 0x000fe20000000800 */
[----:B------:R-:W-:Y:S01]  /*a6a0*/  ULDC UR8, c[0x0][0x600] ;  /* 0x0001800000087ab9 */ /* 0x000fe20000000800 */
[----:B------:R-:W-:-:S02]  /*a6b0*/  UIADD3 UR21, -UR16, URZ, URZ ;  /* 0x0000003f10157290 */ /* 0x000fc4000fffe13f */
[----:B------:R-:W-:Y:S02]  /*a6c0*/  USHF.R.U32.HI UR17, URZ, UR22, UR10 ;  /* 0x000000163f117299 */ /* 0x000fe4000801160a */
[----:B------:R-:W-:Y:S02]  /*a6d0*/  UIADD3 UR9, UR8, -0x1, URZ ;  /* 0xffffffff08097890 */ /* 0x000fe4000fffe03f */
        /* <DEDUP_REMOVED lines=16> */
.L_x_288:
[----:B------:R-:W-:Y:S01]  /*a7e0*/  UISETP.NE.AND UP0, UPT, UR40, URZ, UPT ;  /* 0x0000003f2800728c */ /* 0x000fe2000bf05270 */
[----:B------:R-:W-:Y:S01]  /*a7f0*/  IMAD.MOV.U32 R0, RZ, RZ, 0x1 ;  /* 0x00000001ff007424 */ /* 0x000fe200078e00ff */
[----:B------:R-:W-:Y:S01]  /*a800*/  USHF.R.U64 UR4, UR16, UR24, UR17 ;  /* 0x0000001810047299 */ /* 0x000fe20008001211 */
[----:B------:R-:W-:Y:S01]  /*a810*/  IMAD.U32 R19, RZ, RZ, UR6 ;  /* 0x00000006ff137e24 */ /* 0x000fe2000f8e00ff */
[----:B------:R-:W-:Y:S02]  /*a820*/  ULOP3.LUT UR18, UR18, UR23, URZ, 0xc0, !UPT ;  /* 0x0000001712127292 */ /* 0x000fe4000f8ec03f */
[----:B------:R-:W-:Y:S02]  /*a830*/  UIADD3 UR5, -UR4, URZ, URZ ;  /* 0x0000003f04057290 */ /* 0x000fe4000fffe13f */
[----:B------:R-:W-:Y:S02]  /*a840*/  ULOP3.LUT UR9, UR12, UR9, URZ, 0xc0, !UPT ;  /* 0x000000090c097292 */ /* 0x000fe4000f8ec03f */
[----:B------:R-:W-:-:S02]  /*a850*/  UIMAD UR4, UR13, UR4, UR18 ;  /* 0x000000040d0472a4 */ /* 0x000fc4000f8e0212 */
[----:B------:R-:W-:Y:S02]  /*a860*/  @UP0 UIMAD UR22, UR26, UR21, UR19 ;  /* 0x000000151a1602a4 */ /* 0x000fe4000f8e0213 */
[----:B------:R-:W-:Y:S01]  /*a870*/  UIMAD UR5, UR5, UR25, UR20 ;  /* 0x00000019050572a4 */ /* 0x000fe2000f8e0214 */
[----:B------:R-:W-:Y:S02]  /*a880*/  ULDC UR7, c[0x0][0x610] ;  /* 0x0001840000077ab9 */ /* 0x000fe40000000800 */
[----:B------:R-:W-:Y:S02]  /*a890*/  UIMAD UR4, UR4, UR7, UR22 ;  /* 0x00000007040472a4 */ /* 0x000fe4000f8e0216 */
[----:B------:R-:W-:-:S04]  /*a8a0*/  UIMAD UR5, UR5, UR8, UR9 ;  /* 0x00000008050572a4 */ /* 0x000fc8000f8e0209 */
[----:B------:R-:W-:Y:S02]  /*a8b0*/  USEL UR7, UR5, UR4, !UP0 ;  /* 0x0000000405077287 */ /* 0x000fe4000c000000 */
[----:B------:R-:W-:-:S04]  /*a8c0*/  USEL UR4, UR4, UR5, !UP0 ;  /* 0x0000000504047287 */ /* 0x000fc8000c000000 */
[----:B------:R-:W-:Y:S02]  /*a8d0*/  IMAD.U32 R2, RZ, RZ, UR7 ;  /* 0x00000007ff027e24 */ /* 0x000fe4000f8e00ff */
[----:B------:R-:W-:-:S07]  /*a8e0*/  IMAD.U32 R18, RZ, RZ, UR4 ;  /* 0x00000004ff127e24 */ /* 0x000fce000f8e00ff */
.L_x_286:
[----:B------:R-:W-:Y:S02]  /*a8f0*/  LOP3.LUT P0, RZ, R0, 0xff, RZ, 0xc0, !PT ;  /* 0x000000ff00ff7812 */ /* 0x000fe4000780c0ff */
[----:B------:R-:W-:-:S11]  /*a900*/  LOP3.LUT R166, R166, 0x1, RZ, 0x3c, !PT ;  /* 0x00000001a6a67812 */ /* 0x000fd600078e3cff */
[----:B------:R-:W-:Y:S05]  /*a910*/  @P0 BRA `(.L_x_289) ;  /* 0xffffff6800f80947 */ /* 0x000fea000383ffff */
[----:B------:R-:W-:Y:S05]  /*a920*/  EXIT ;  /* 0x000000000000794d */ /* 0x000fea0003800000 */
.L_x_12:
[----:B------:R-:W-:-:S08]  /*a930*/  ISETP.NE.AND P0, PT, RZ, UR8, PT ;  /* 0x00000008ff007c0c */ /* 0x000fd0000bf05270 */
[----:B-----5:R-:W0:-:S00]  /*a940*/  USETMAXREG.DEALLOC.CTAPOOL 0x28 ;  /* 0x00000028000079c8 */ /* 0x020e0000080e0500 */
[----:B------:R-:W-:Y:S05]  /*a950*/  @P0 EXIT ;  /* 0x000000000000094d */ /* 0x000fea0003800000 */
[----:B0-----:R-:W-:Y:S01]  /*a960*/  LOP3.LUT P0, RZ, R5, 0xff, RZ, 0xc0, !PT ;  /* 0x000000ff05ff7812 */ /* 0x001fe2000780c0ff */
[----:B------:R-:W-:Y:S02]  /*a970*/  IMAD.MOV.U32 R8, RZ, RZ, 0x1 ;  /* 0x00000001ff087424 */ /* 0x000fe400078e00ff */
[----:B------:R-:W-:-:S10]  /*a980*/  IMAD.MOV.U32 R0, RZ, RZ, RZ ;  /* 0x000000ffff007224 */ /* 0x000fd400078e00ff */
[----:B------:R-:W-:Y:S05]  /*a990*/  @!P0 BRA `(.L_x_290) ;  /* 0x0000000c00448947 */ /* 0x000fea0003800000 */
[----:B------:R-:W-:Y:S01]  /*a9a0*/  LOP3.LUT P0, RZ, R4, 0x1f, RZ, 0xc0, !PT ;  /* 0x0000001f04ff7812 */ /* 0x000fe2000780c0ff */
[----:B------:R-:W-:Y:S01]  /*a9b0*/  ULDC UR5, c[0x0][0x658] ;  /* 0x0001960000057ab9 */ /* 0x000fe20000000800 */
[----:B------:R-:W-:Y:S01]  /*a9c0*/  UMOV UR6, 0xffffffff ;  /* 0xffffffff00067882 */ /* 0x000fe20000000000 */
[----:B------:R-:W-:Y:S01]  /*a9d0*/  BSSY B0, `(.L_x_290) ;  /* 0x00000cd000007945 */ /* 0x000fe20003800000 */
[----:B------:R-:W-:Y:S01]  /*a9e0*/  USHF.L.U32 UR6, UR6, UR5, URZ ;  /* 0x0000000506067299 */ /* 0x000fe2000800063f */
[C---:B------:R-:W-:Y:S01]  /*a9f0*/  ISETP.NE.AND P3, PT, R3.reuse, RZ, PT ;  /* 0x000000ff0300720c */ /* 0x040fe20003f65270 */
[----:B------:R-:W-:Y:S01]  /*aa00*/  IMAD.MOV.U32 R9, RZ, RZ, 0x1 ;  /* 0x00000001ff097424 */ /* 0x000fe200078e00ff */
[----:B------:R-:W-:Y:S01]  /*aa10*/  ISETP.NE.OR P0, PT, R3, RZ, !P0 ;  /* 0x000000ff0300720c */ /* 0x000fe20004705670 */
[----:B------:R-:W-:Y:S01]  /*aa20*/  IMAD.MOV.U32 R8, RZ, RZ, 0x1 ;  /* 0x00000001ff087424 */ /* 0x000fe200078e00ff */
[----:B------:R-:W-:Y:S01]  /*aa30*/  ULDC UR4, c[0x0][0x600] ;  /* 0x0001800000047ab9 */ /* 0x000fe20000000800 */
[----:B------:R-:W-:Y:S01]  /*aa40*/  IMAD.MOV.U32 R0, RZ, RZ, RZ ;  /* 0x000000ffff007224 */ /* 0x000fe200078e00ff */
[----:B------:R-:W-:Y:S01]  /*aa50*/  UMOV UR7, 0x1 ;  /* 0x0000000100077882 */ /* 0x000fe20000000000 */
[----:B------:R-:W-:-:S02]  /*aa60*/  UIADD3 UR21, UR37, 0x1, URZ ;  /* 0x0000000125157890 */ /* 0x000fc4000fffe03f */
[----:B------:R-:W-:Y:S02]  /*aa70*/  ULOP3.LUT UR13, UR42, 0x2, URZ, 0xfc, !UPT ;  /* 0x000000022a0d7892 */ /* 0x000fe4000f8efc3f */
[----:B------:R-:W-:Y:S02]  /*aa80*/  UIADD3 UR4, UR4, -0x1, URZ ;  /* 0xffffffff04047890 */ /* 0x000fe4000fffe03f */
[----:B------:R-:W-:Y:S02]  /*aa90*/  USHF.L.U32 UR5, UR7, UR5, URZ ;  /* 0x0000000507057299 */ /* 0x000fe4000800063f */
[----:B------:R-:W-:Y:S01]  /*aaa0*/  ULOP3.LUT UR6, URZ, UR6, URZ, 0x33, !UPT ;  /* 0x000000063f067292 */ /* 0x000fe2000f8e333f */
[----:B------:R-:W-:-:S11]  /*aab0*/  ULDC.64 UR30, c[0x0][0x198] ;  /* 0x00006600001e7ab9 */ /* 0x000fd60000000a00 */
.L_x_302:
[----:B------:R-:W-:-:S03]  /*aac0*/  UMOV UR7, 0xffffffff ;  /* 0xffffffff00077882 */ /* 0x000fc60000000000 */
[----:B------:R-:W-:Y:S05]  /*aad0*/  BRA.DIV UR7, `(.L_x_291) ;  /* 0x0000000e07c47947 */ /* 0x000fea000b800000 */
[----:B------:R-:W-:-:S13]  /*aae0*/  ELECT P6, URZ, PT ;  /* 0x00000000003f782f */ /* 0x000fda00038c0000 */
.L_x_313:
[----:B------:R-:W0:Y:S01]  /*aaf0*/  LDC R3, c[0x0][0x28c] ;  /* 0x0000a300ff037b82 */ /* 0x000e220000000800 */
[----:B------:R-:W-:Y:S01]  /*ab00*/  BSSY B1, `(.L_x_292) ;  /* 0x0000044000017945 */ /* 0x000fe20003800000 */
[----:B0-----:R-:W-:-:S13]  /*ab10*/  ISETP.LT.OR P6, PT, R3, 0x1, !P6 ;  /* 0x000000010300780c */ /* 0x001fda00077c1670 */
[----:B------:R-:W-:Y:S05]  /*ab20*/  @P6 BRA `(.L_x_293) ;  /* 0x0000000400046947 */ /* 0x000fea0003800000 */
[----:B------:R-:W-:Y:S02]  /*ab30*/  IMAD.SHL.U32 R6, R2, 0x100, RZ ;  /* 0x0000010002067824 */ /* 0x000fe400078e00ff */
[----:B------:R-:W-:Y:S02]  /*ab40*/  IMAD.SHL.U32 R18, R18, 0x40, RZ ;  /* 0x0000004012127824 */ /* 0x000fe400078e00ff */
[----:B------:R-:W-:Y:S02]  /*ab50*/  IMAD.MOV.U32 R11, RZ, RZ, RZ ;  /* 0x000000ffff0b7224 */ /* 0x000fe400078e00ff */
[----:B------:R-:W-:Y:S02]  /*ab60*/  IMAD.U32 R12, RZ, RZ, UR21 ;  /* 0x00000015ff0c7e24 */ /* 0x000fe4000f8e00ff */
[----:B------:R-:W-:Y:S02]  /*ab70*/  IMAD.MOV.U32 R2, RZ, RZ, R8 ;  /* 0x000000ffff027224 */ /* 0x000fe400078e0008 */
[----:B------:R-:W-:-:S07]  /*ab80*/  IMAD.MOV.U32 R3, RZ, RZ, R0 ;  /* 0x000000ffff037224 */ /* 0x000fce00078e0000 */
.L_x_297:
[----:B------:R-:W0:Y:S01]  /*ab90*/  S2R R5, SR_CgaCtaId ;  /* 0x0000000000057919 */ /* 0x000e220000008800 */
[----:B------:R-:W-:-:S04]  /*aba0*/  MOV R4, 0x400 ;  /* 0x0000040000047802 */ /* 0x000fc80000000f00 */
[----:B0-----:R-:W-:Y:S02]  /*abb0*/  LEA R10, R5, R4, 0x18 ;  /* 0x00000004050a7211 */ /* 0x001fe400078ec0ff */
[----:B------:R-:W-:Y:S01]  /*abc0*/  SHF.L.U32 R4, R2, 0x1f, RZ ;  /* 0x0000001f02047819 */ /* 0x000fe200000006ff */
[----:B------:R-:W0:Y:S02]  /*abd0*/  @!P3 LDC R5, c[0x0][0x500] ;  /* 0x00014000ff05bb82 */ /* 0x000e240000000800 */
[----:B------:R-:W-:-:S04]  /*abe0*/  IMAD R7, R3, 0x8, R10 ;  /* 0x0000000803077824 */ /* 0x000fc800078e020a */
[----:B------:R-:W1:Y:S02]  /*abf0*/  SYNCS.PHASECHK.TRANS64.TRYWAIT P1, [R7+URZ+0x10], R4 ;  /* 0x00001004070075a7 */ /* 0x000e64000802017f */
[----:B-1----:R-:W-:Y:S05]  /*ac00*/  @!P1 BRA `(.L_x_294) ;  /* 0x0000000c00989947 */ /* 0x002fea0003800000 */
.L_x_314:
[----:B------:R-:W-:Y:S01]  /*ac10*/  UPRMT UR7, UR13, 0x9910, URZ ;  /* 0x000099100d077896 */ /* 0x000fe2000800003f */
[----:B0-----:R0:W-:Y:S03]  /*ac20*/  @!P3 SYNCS.ARRIVE.TRANS64 RZ, [R7+URZ], R5 ;  /* 0x0000000507ffb9a7 */ /* 0x0011e6000800003f */
[----:B------:R-:W-:-:S06]  /*ac30*/  UISETP.NE.AND UP0, UPT, UR7, 0x2, UPT ;  /* 0x000000020700788c */ /* 0x000fcc000bf05270 */
[----:B------:R-:W-:-:S13]  /*ac40*/  PLOP3.LUT P1, PT, PT, PT, UP0, 0x80, 0x0 ;  /* 0x000000000000781c */ /* 0x000fda0003f2f008 */
[----:B0-----:R-:W-:Y:S05]  /*ac50*/  @P1 BRA `(.L_x_295) ;  /* 0x0000000000041947 */ /* 0x001fea0003800000 */
[----:B------:R-:W-:Y:S01]  /*ac60*/  BPT.TRAP 0x1 ;  /* 0x000000040000795c */ /* 0x000fe20000300000 */
.L_x_295:
[----:B------:R-:W-:Y:S05]  /*ac70*/  @P0 BRA `(.L_x_296) ;  /* 0x0000000000040947 */ /* 0x000fea0003800000 */
[----:B------:R-:W-:Y:S01]  /*ac80*/  BPT.TRAP 0x1 ;  /* 0x000000040000795c */ /* 0x000fe20000300000 */
.L_x_296:
[--C-:B-1----:R-:W-:Y:S01]  /*ac90*/  IMAD R4, R3, 0x4000, R10.reuse ;  /* 0x0000400003047824 */ /* 0x102fe200078e020a */
[----:B------:R-:W-:Y:S01]  /*aca0*/  R2UR UR34, R11 ;  /* 0x000000000b2272ca */ /* 0x000fe200000e0000 */
[----:B------:R-:W-:Y:S01]  /*acb0*/  IMAD R10, R3, 0x10000, R10 ;  /* 0x00010000030a7824 */ /* 0x000fe200078e020a */
[----:B------:R-:W-:Y:S01]  /*acc0*/  R2UR UR33, R7 ;  /* 0x00000000072172ca */ /* 0x000fe200000e0000 */
[----:B------:R-:W-:Y:S01]  /*acd0*/  VIADD R12, R12, 0xffffffff ;  /* 0xffffffff0c0c7836 */ /* 0x000fe20000000000 */
[----:B------:R-:W-:Y:S01]  /*ace0*/  R2UR UR24, R4 ;  /* 0x00000000041872ca */ /* 0x000fe200000e0000 */
[----:B------:R-:W-:Y:S01]  /*acf0*/  UIADD3 UR14, UP0, UR30, 0xf0, URZ ;  /* 0x000000f01e0e7890 */ /* 0x000fe2000ff1e03f */
[----:B------:R-:W-:Y:S01]  /*ad00*/  R2UR UR8, R10 ;  /* 0x000000000a0872ca */ /* 0x000fe200000e0000 */
[----:B------:R-:W-:Y:S01]  /*ad10*/  UIADD3 UR44, UP1, UR30, 0x1f0, URZ ;  /* 0x000001f01e2c7890 */ /* 0x000fe2000ff3e03f */
[----:B------:R-:W-:Y:S01]  /*ad20*/  R2UR UR36, R19 ;  /* 0x00000000132472ca */ /* 0x000fe200000e0000 */
[----:B------:R-:W-:Y:S01]  /*ad30*/  UIADD3.X UR15, URZ, UR31, URZ, UP0, !UPT ;  /* 0x0000001f3f0f7290 */ /* 0x000fe200087fe43f */
[----:B------:R-:W-:Y:S01]  /*ad40*/  R2UR UR35, R18 ;  /* 0x00000000122372ca */ /* 0x000fe200000e0000 */
[----:B------:R-:W-:Y:S01]  /*ad50*/  UIADD3.X UR45, URZ, UR31, URZ, UP1, !UPT ;  /* 0x0000001f3f2d7290 */ /* 0x000fe20008ffe43f */
[----:B------:R-:W-:Y:S01]  /*ad60*/  R2UR UR19, R6 ;  /* 0x00000000061372ca */ /* 0x000fe200000e0000 */
[----:B------:R-:W-:Y:S01]  /*ad70*/  UIADD3 UR26, UR34, 0x40, URZ ;  /* 0x00000040221a7890 */ /* 0x000fe2000fffe03f */
[----:B------:R-:W-:Y:S01]  /*ad80*/  ISETP.GT.AND P2, PT, R12, 0x1, PT ;  /* 0x000000010c00780c */ /* 0x000fe20003f44270 */
[----:B------:R-:W-:Y:S01]  /*ad90*/  VIADD R3, R3, 0x1 ;  /* 0x0000000103037836 */ /* 0x000fe20000000000 */
[----:B------:R-:W-:Y:S01]  /*ada0*/  UMOV UR22, 0x0 ;  /* 0x0000000000167882 */ /* 0x000fe20000000000 */
[----:B------:R-:W-:Y:S01]  /*adb0*/  UIADD3 UR32, UR24, 0x100, URZ ;  /* 0x0000010018207890 */ /* 0x000fe2000fffe03f */
[----:B------:R-:W-:Y:S01]  /*adc0*/  VIADD R11, R11, 0x80 ;  /* 0x000000800b0b7836 */ /* 0x000fe20000000000 */
[----:B------:R-:W-:Y:S01]  /*add0*/  UIADD3 UR24, UR24, 0x2100, URZ ;  /* 0x0000210018187890 */ /* 0x000fe2000fffe03f */
[----:B------:R-:W-:Y:S01]  /*ade0*/  ISETP.NE.AND P1, PT, R3, 0x2, PT ;  /* 0x000000020300780c */ /* 0x000fe20003f25270 */
[----:B------:R-:W-:-:S02]  /*adf0*/  UIADD3 UR16, UR8, 0x8100, URZ ;  /* 0x0000810008107890 */ /* 0x000fc4000fffe03f */
[----:B------:R-:W-:Y:S01]  /*ae00*/  UIADD3 UR8, UR8, 0x10100, URZ ;  /* 0x0001010008087890 */ /* 0x000fe2000fffe03f */
[----:B------:R-:W-:Y:S01]  /*ae10*/  SEL R5, RZ, 0x1, P1 ;  /* 0x00000001ff057807 */ /* 0x000fe20000800000 */
[----:B------:R-:W-:Y:S01]  /*ae20*/  UMOV UR23, 0x10000000 ;  /* 0x1000000000177882 */ /* 0x000fe20000000000 */
[----:B------:R-:W-:Y:S01]  /*ae30*/  UMOV UR25, UR33 ;  /* 0x0000002100197c82 */ /* 0x000fe20008000000 */
[----:B------:R-:W-:Y:S01]  /*ae40*/  UMOV UR28, UR36 ;  /* 0x00000024001c7c82 */ /* 0x000fe20008000000 */
[----:B------:R-:W-:Y:S01]  /*ae50*/  UMOV UR27, UR35 ;  /* 0x00000023001b7c82 */ /* 0x000fe20008000000 */
[----:B------:R-:W-:Y:S01]  /*ae60*/  UMOV UR17, UR33 ;  /* 0x0000002100117c82 */ /* 0x000fe20008000000 */
[----:B------:R-:W-:Y:S01]  /*ae70*/  UMOV UR18, UR34 ;  /* 0x0000002200127c82 */ /* 0x000fe20008000000 */
[----:B------:R-:W-:Y:S01]  /*ae80*/  UMOV UR20, UR36 ;  /* 0x0000002400147c82 */ /* 0x000fe20008000000 */
[----:B------:R0:W-:Y:S01]  /*ae90*/  UTMALDG.3D [UR32], [UR14], desc[UR22] ;  /* 0x000016200e0075b4 */ /* 0x0001e20008011000 */
[----:B------:R-:W-:Y:S01]  /*aea0*/  UMOV UR9, UR33 ;  /* 0x0000002100097c82 */ /* 0x000fe20008000000 */
[----:B------:R-:W-:Y:S01]  /*aeb0*/  UMOV UR11, UR19 ;  /* 0x00000013000b7c82 */ /* 0x000fe20008000000 */
[----:B------:R-:W-:Y:S01]  /*aec0*/  UMOV UR12, UR36 ;  /* 0x00000024000c7c82 */ /* 0x000fe20008000000 */
[----:B------:R-:W-:Y:S01]  /*aed0*/  UMOV UR10, UR26 ;  /* 0x0000001a000a7c82 */ /* 0x000fe20008000000 */
[----:B------:R-:W-:-:S02]  /*aee0*/  LOP3.LUT R2, R2, R5, RZ, 0x3c, !PT ;  /* 0x0000000502027212 */ /* 0x000fc400078e3cff */
[----:B------:R-:W-:Y:S01]  /*aef0*/  SEL R3, R3, RZ, P1 ;  /* 0x000000ff03037207 */ /* 0x000fe20000800000 */
[----:B------:R0:W-:Y:S01]  /*af00*/  UTMALDG.3D [UR24], [UR14], desc[UR22] ;  /* 0x000016180e0075b4 */ /* 0x0001e20008011000 */
[----:B------:R0:W-:Y:S01]  /*af10*/  UTMALDG.3D [UR16], [UR44], desc[UR22] ;  /* 0x000016102c0075b4 */ /* 0x0001e20008011000 */
[----:B------:R0:W-:Y:S02]  /*af20*/  UTMALDG.3D [UR8], [UR44], desc[UR22] ;  /* 0x000016082c0075b4 */ /* 0x0001e40008011000 */
[----:B0-----:R-:W-:Y:S05]  /*af30*/  @P2 BRA `(.L_x_297) ;  /* 0xfffffffc00142947 */ /* 0x001fea000383ffff */
.L_x_293:
[----:B------:R-:W-:Y:S05]  /*af40*/  BSYNC B1 ;  /* 0x0000000000017941 */ /* 0x000fea0003800000 */
.L_x_292:
[----:B------:R-:W-:Y:S01]  /*af50*/  LOP3.LUT P4, RZ, R9, 0xff, RZ, 0xc0, !PT ;  /* 0x000000ff09ff7812 */ /* 0x000fe2000788c0ff */
[----:B------:R-:W-:Y:S01]  /*af60*/  VIADD R0, R0, UR37 ;  /* 0x0000002500007c36 */ /* 0x000fe20008000000 */
[----:B------:R-:W-:Y:S01]  /*af70*/  ULDC.64 UR8, c[0x0][0x650] ;  /* 0x0001940000087ab9 */ /* 0x000fe20000000a00 */
[----:B------:R-:W-:Y:S01]  /*af80*/  BSSY B1, `(.L_x_298) ;  /* 0x000006f000017945 */ /* 0x000fe20003800000 */
[----:B------:R-:W-:Y:S01]  /*af90*/  IMAD.MOV.U32 R18, RZ, RZ, -0x1 ;  /* 0xffffffffff127424 */ /* 0x000fe200078e00ff */
[----:B------:R-:W-:Y:S01]  /*afa0*/  PRMT R9, RZ, 0x7610, R9 ;  /* 0x00007610ff097816 */ /* 0x000fe20000000009 */
[----:B------:R-:W-:Y:S01]  /*afb0*/  IMAD.MOV.U32 R19, RZ, RZ, -0x1 ;  /* 0xffffffffff137424 */ /* 0x000fe200078e00ff */
[C---:B------:R-:W-:Y:S02]  /*afc0*/  ISETP.GT.U32.AND P1, PT, R0.reuse, 0x1, PT ;  /* 0x000000010000780c */ /* 0x040fe40003f24070 */
[----:B------:R-:W-:Y:S02]  /*afd0*/  SHF.R.U32.HI R2, RZ, 0x1, R0 ;  /* 0x00000001ff027819 */ /* 0x000fe40000011600 */
[----:B------:R-:W-:-:S02]  /*afe0*/  LOP3.LUT R0, R0, 0x1, RZ, 0xc0, !PT ;  /* 0x0000000100007812 */ /* 0x000fc400078ec0ff */
[----:B------:R-:W0:Y:S01]  /*aff0*/  @P4 S2R R4, SR_CgaCtaId ;  /* 0x0000000000044919 */ /* 0x000e220000008800 */
[----:B------:R-:W-:Y:S02]  /*b000*/  @P4 MOV R3, 0x400 ;  /* 0x0000040000034802 */ /* 0x000fe40000000f00 */
[----:B------:R-:W-:-:S04]  /*b010*/  LOP3.LUT R2, R2, 0x1, RZ, 0xc0, !PT ;  /* 0x0000000102027812 */ /* 0x000fc800078ec0ff */
[----:B------:R-:W-:Y:S02]  /*b020*/  ISETP.NE.U32.AND P2, PT, R2, 0x1, PT ;  /* 0x000000010200780c */ /* 0x000fe40003f45070 */
[----:B0-----:R-:W-:Y:S01]  /*b030*/  @P4 LEA R3, R4, R3, 0x18 ;  /* 0x0000000304034211 */ /* 0x001fe200078ec0ff */
[----:B------:R-:W-:-:S03]  /*b040*/  IMAD.U32 R4, RZ, RZ, UR37 ;  /* 0x00000025ff047e24 */ /* 0x000fc6000f8e00ff */
[----:B------:R0:W-:Y:S01]  /*b050*/  @P4 SYNCS.ARRIVE.TRANS64.A1T0 RZ, [R3+URZ+0x58], RZ ;  /* 0x000058ff03ff49a7 */ /* 0x0001e2000810003f */
[----:B------:R-:W-:Y:S02]  /*b060*/  IADD3 R16, P4, R16, UR38, RZ ;  /* 0x0000002610107c10 */ /* 0x000fe4000ff9e0ff */
[----:B------:R-:W-:Y:S02]  /*b070*/  ISETP.LT.U32.AND P1, PT, R4, 0x2, P1 ;  /* 0x000000020400780c */ /* 0x000fe40000f21070 */
[----:B------:R-:W-:Y:S02]  /*b080*/  IADD3.X R17, R17, UR41, RZ, P4, !PT ;  /* 0x0000002911117c10 */ /* 0x000fe4000a7fe4ff */
[----:B------:R-:W-:Y:S02]  /*b090*/  ISETP.GE.U32.AND P4, PT, R16, UR8, PT ;  /* 0x0000000810007c0c */ /* 0x000fe4000bf86070 */
[----:B0-----:R-:W-:Y:S02]  /*b0a0*/  SEL R3, RZ, 0x1, !P1 ;  /* 0x00000001ff037807 */ /* 0x001fe40004800000 */
[----:B------:R-:W-:-:S02]  /*b0b0*/  ISETP.GE.U32.AND.EX P1, PT, R17, UR9, PT, P4 ;  /* 0x0000000911007c0c */ /* 0x000fc4000bf26140 */
[----:B------:R-:W-:-:S04]  /*b0c0*/  ISETP.GT.U32.AND P2, PT, R4, 0x1, !P2 ;  /* 0x000000010400780c */ /* 0x000fc80005744070 */
[----:B------:R-:W-:-:S04]  /*b0d0*/  SEL R2, RZ, 0x1, !P2 ;  /* 0x00000001ff027807 */ /* 0x000fc80005000000 */
[--C-:B------:R-:W-:Y:S01]  /*b0e0*/  LOP3.LUT R8, R2, R8, R3.reuse, 0x96, !PT ;  /* 0x0000000802087212 */ /* 0x100fe200078e9603 */
[----:B------:R-:W-:Y:S01]  /*b0f0*/  IMAD.MOV.U32 R2, RZ, RZ, -0x1 ;  /* 0xffffffffff027424 */ /* 0x000fe200078e00ff */
[----:B------:R-:W-:Y:S01]  /*b100*/  PRMT R3, RZ, 0x7610, R3 ;  /* 0x00007610ff037816 */ /* 0x000fe20000000003 */
[----:B------:R-:W-:Y:S06]  /*b110*/  @P1 BRA `(.L_x_299) ;  /* 0x0000000400541947 */ /* 0x000fec0003800000 */
[----:B------:R-:W0:Y:S01]  /*b120*/  S2UR UR7, SR_CTAID.X ;  /* 0x00000000000779c3 */ /* 0x000e220000002500 */
[----:B------:R-:W-:Y:S01]  /*b130*/  ULDC.64 UR8, c[0x0][0x628] ;  /* 0x00018a0000087ab9 */ /* 0x000fe20000000a00 */
[----:B------:R-:W-:Y:S01]  /*b140*/  ULDC UR10, c[0x0][0x150] ;  /* 0x00005400000a7ab9 */ /* 0x000fe20000000800 */
[----:B------:R-:W-:Y:S01]  /*b150*/  ISETP.NE.U32.AND P1, PT, RZ, UR8, PT ;  /* 0x00000008ff007c0c */ /* 0x000fe2000bf25070 */
[----:B------:R-:W-:Y:S01]  /*b160*/  ULDC UR11, c[0x0][0x630] ;  /* 0x00018c00000b7ab9 */ /* 0x000fe20000000800 */
[----:B------:R-:W-:Y:S01]  /*b170*/  ULDC UR14, c[0x0][0x154] ;  /* 0x00005500000e7ab9 */ /* 0x000fe20000000800 */
[----:B------:R-:W-:Y:S01]  /*b180*/  IMAD.MOV.U32 R2, RZ, RZ, R16 ;  /* 0x000000ffff027224 */ /* 0x000fe200078e0010 */
[----:B------:R-:W-:Y:S01]  /*b190*/  ISETP.NE.AND.EX P1, PT, RZ, UR9, PT, P1 ;  /* 0x00000009ff007c0c */ /* 0x000fe2000bf25310 */
[----:B------:R-:W1:Y:S01]  /*b1a0*/  S2UR UR12, SR_CTAID.Y ;  /* 0x00000000000c79c3 */ /* 0x000e620000002600 */
[----:B0-----:R-:W-:-:S05]  /*b1b0*/  I2FP.F32.U32 R3, UR7 ;  /* 0x0000000700037c45 */ /* 0x001fca0008201000 */
[----:B------:R-:W-:Y:S01]  /*b1c0*/  FMUL R10, R3, UR10 ;  /* 0x0000000a030a7c20 */ /* 0x000fe20008400000 */
[----:B------:R-:W-:-:S05]  /*b1d0*/  IMAD.MOV.U32 R3, RZ, RZ, R17 ;  /* 0x000000ffff037224 */ /* 0x000fca00078e0011 */
[----:B------:R-:W-:Y:S05]  /*b1e0*/  @!P1 BRA `(.L_x_300) ;  /* 0x0000000000289947 */ /* 0x000fea0003800000 */
[----:B------:R-:W-:Y:S02]  /*b1f0*/  ULDC UR10, c[0x0][0x634] ;  /* 0x00018d00000a7ab9 */ /* 0x000fe40000000800 */
[----:B------:R-:W-:-:S05]  /*b200*/  IADD3 R7, P1, R16, UR10, RZ ;  /* 0x0000000a10077c10 */ /* 0x000fca000ff3e0ff */
[----:B------:R-:W-:-:S04]  /*b210*/  IMAD.X R11, RZ, RZ, R17, P1 ;  /* 0x000000ffff0b7224 */ /* 0x000fc800008e0611 */
[----:B------:R-:W-:-:S04]  /*b220*/  IMAD.WIDE.U32 R4, R11, UR8, RZ ;  /* 0x000000080b047c25 */ /* 0x000fc8000f8e00ff */
[----:B------:R-:W-:-:S04]  /*b230*/  IMAD.WIDE.U32 R4, P1, R7, UR9, R4 ;  /* 0x0000000907047c25 */ /* 0x000fc8000f820004 */
[----:B------:R-:W-:-:S04]  /*b240*/  IMAD.WIDE.U32 R6, R7, UR8, RZ ;  /* 0x0000000807067c25 */ /* 0x000fc8000f8e00ff */
[----:B------:R-:W-:Y:S01]  /*b250*/  IMAD.X R3, RZ, RZ, RZ, P1 ;  /* 0x000000ffff037224 */ /* 0x000fe200008e06ff */
[----:B------:R-:W-:Y:S01]  /*b260*/  IADD3 RZ, P1, R7, R4, RZ ;  /* 0x0000000407ff7210 */ /* 0x000fe20007f3e0ff */
[----:B------:R-:W-:-:S04]  /*b270*/  IMAD.MOV.U32 R2, RZ, RZ, R5 ;  /* 0x000000ffff027224 */ /* 0x000fc800078e0005 */
[----:B------:R-:W-:-:S08]  /*b280*/  IMAD.WIDE.U32.X R2, R11, UR9, R2, P1 ;  /* 0x000000090b027c25 */ /* 0x000fd000088e0402 */
.L_x_300:
[--C-:B------:R-:W-:Y:S01]  /*b290*/  SHF.R.U64 R19, R2, UR11, R3.reuse ;  /* 0x0000000b02137c19 */ /* 0x100fe20008001203 */
[----:B------:R-:W0:Y:S01]  /*b2a0*/  F2I.U32.TRUNC.NTZ R10, R10 ;  /* 0x0000000a000a7305 */ /* 0x000e22000020f000 */
[----:B------:R-:W-:Y:S01]  /*b2b0*/  SHF.R.U32.HI R2, RZ, UR11, R3 ;  /* 0x0000000bff027c19 */ /* 0x000fe20008011603 */
[----:B------:R-:W-:Y:S01]  /*b2c0*/  ULDC.64 UR8, c[0x0][0x620] ;  /* 0x0001880000087ab9 */ /* 0x000fe20000000a00 */
[----:B------:R-:W-:Y:S01]  /*b2d0*/  IADD3 R5, P1, RZ, -R19, RZ ;  /* 0x80000013ff057210 */ /* 0x000fe20007f3e0ff */
[----:B------:R-:W2:Y:S01]  /*b2e0*/  LDC R15, c[0x0][0x610] ;  /* 0x00018400ff0f7b82 */ /* 0x000ea20000000800 */
[----:B-1----:R-:W-:Y:S01]  /*b2f0*/  I2FP.F32.U32 R4, UR12 ;  /* 0x0000000c00047c45 */ /* 0x002fe20008201000 */
[----:B------:R-:W-:Y:S01]  /*b300*/  ULDC UR11, c[0x0][0x658] ;  /* 0x00019600000b7ab9 */ /* 0x000fe20000000800 */
[----:B------:R-:W-:Y:S01]  /*b310*/  ULDC UR16, c[0x0][0x648] ;  /* 0x0001920000107ab9 */ /* 0x000fe20000000800 */
[----:B------:R-:W-:Y:S02]  /*b320*/  IMAD.X R2, RZ, RZ, ~R2, P1 ;  /* 0x000000ffff027224 */ /* 0x000fe400008e0e02 */
[----:B------:R-:W-:Y:S01]  /*b330*/  FMUL R6, R4, UR14 ;  /* 0x0000000e04067c20 */ /* 0x000fe20008400000 */
[----:B------:R-:W-:Y:S01]  /*b340*/  ULDC.64 UR14, c[0x0][0x640] ;  /* 0x00019000000e7ab9 */ /* 0x000fe20000000a00 */
[----:B------:R-:W-:Y:S01]  /*b350*/  IMAD R4, R2, UR8, RZ ;  /* 0x0000000802047c24 */ /* 0x000fe2000f8e02ff */
[----:B------:R-:W-:Y:S01]  /*b360*/  ISETP.NE.U32.AND P1, PT, RZ, UR14, PT ;  /* 0x0000000eff007c0c */ /* 0x000fe2000bf25070 */
[C---:B------:R-:W-:Y:S01]  /*b370*/  IMAD.WIDE.U32 R2, R5.reuse, UR8, R16 ;  /* 0x0000000805027c25 */ /* 0x040fe2000f8e0010 */
[----:B0-----:R-:W-:Y:S01]  /*b380*/  R2UR UR8, R10 ;  /* 0x000000000a0872ca */ /* 0x001fe200000e0000 */
[----:B------:R-:W0:Y:S01]  /*b390*/  F2I.U32.TRUNC.NTZ R6, R6 ;  /* 0x0000000600067305 */ /* 0x000e22000020f000 */
[----:B------:R-:W-:Y:S01]  /*b3a0*/  ISETP.NE.AND.EX P1, PT, RZ, UR15, PT, P1 ;  /* 0x0000000fff007c0c */ /* 0x000fe2000bf25310 */
[----:B------:R-:W-:Y:S01]  /*b3b0*/  IMAD R5, R5, UR9, R4 ;  /* 0x0000000905057c24 */ /* 0x000fe2000f8e0204 */
[----:B------:R-:W-:-:S03]  /*b3c0*/  ULDC UR9, c[0x0][0x618] ;  /* 0x0001860000097ab9 */ /* 0x000fc60000000800 */
[----:B------:R-:W-:-:S05]  /*b3d0*/  IMAD.IADD R3, R3, 0x1, R5 ;  /* 0x0000000103037824 */ /* 0x000fca00078e0205 */
[--C-:B------:R-:W-:Y:S02]  /*b3e0*/  SHF.R.U64 R10, R2, UR9, R3.reuse ;  /* 0x00000009020a7c19 */ /* 0x100fe40008001203 */
[----:B------:R-:W-:Y:S01]  /*b3f0*/  SHF.R.U32.HI R3, RZ, UR9, R3 ;  /* 0x00000009ff037c19 */ /* 0x000fe20008011603 */
[----:B------:R-:W-:Y:S01]  /*b400*/  ULDC UR9, c[0x0][0x608] ;  /* 0x0001820000097ab9 */ /* 0x000fe20000000800 */
[----:B0-----:R-:W-:Y:S02]  /*b410*/  R2UR UR10, R6 ;  /* 0x00000000060a72ca */ /* 0x001fe400000e0000 */
[--C-:B------:R-:W-:Y:S02]  /*b420*/  SHF.R.U64 R12, R10, UR9, R3.reuse ;  /* 0x000000090a0c7c19 */ /* 0x100fe40008001203 */
[----:B------:R-:W-:Y:S01]  /*b430*/  SHF.R.U32.HI R3, RZ, UR9, R3 ;  /* 0x00000009ff037c19 */ /* 0x000fe20008011603 */
[----:B------:R-:W-:-:S03]  /*b440*/  UIADD3 UR9, -UR8, URZ, URZ ;  /* 0x0000003f08097290 */ /* 0x000fc6000fffe13f */
[--C-:B------:R-:W-:Y:S01]  /*b450*/  SHF.R.U64 R13, R12, UR11, R3.reuse ;  /* 0x0000000b0c0d7c19 */ /* 0x100fe20008001203 */
[----:B------:R-:W-:Y:S01]  /*b460*/  ULDC UR8, c[0x0][0x144] ;  /* 0x0000510000087ab9 */ /* 0x000fe20000000800 */
[----:B------:R-:W-:-:S03]  /*b470*/  SHF.R.U32.HI R3, RZ, UR11, R3 ;  /* 0x0000000bff037c19 */ /* 0x000fc60008011603 */
[----:B------:R-:W-:Y:S01]  /*b480*/  IMAD.MOV.U32 R2, RZ, RZ, R13 ;  /* 0x000000ffff027224 */ /* 0x000fe200078e000d */
[----:B------:R-:W-:Y:S06]  /*b490*/  @!P1 BRA `(.L_x_301) ;  /* 0x0000000000289947 */ /* 0x000fec0003800000 */
        /* <DEDUP_REMOVED lines=10> */
.L_x_301:
[----:B------:R-:W-:Y:S01]  /*b540*/  UISETP.NE.AND UP0, UPT, UR40, URZ, UPT ;  /* 0x0000003f2800728c */ /* 0x000fe2000bf05270 */
[----:B------:R-:W-:Y:S01]  /*b550*/  SHF.R.U64 R3, R2, UR16, R3 ;  /* 0x0000001002037c19 */ /* 0x000fe20008001203 */
[----:B------:R-:W-:Y:S01]  /*b560*/  UIADD3 UR10, -UR10, URZ, URZ ;  /* 0x0000003f0a0a7290 */ /* 0x000fe2000fffe13f */
[----:B------:R-:W-:Y:S01]  /*b570*/  LOP3.LUT R2, R12, UR6, RZ, 0xc0, !PT ;  /* 0x000000060c027c12 */ /* 0x000fe2000f8ec0ff */
[----:B------:R-:W-:Y:S01]  /*b580*/  UIMAD UR7, UR8, UR9, UR7 ;  /* 0x00000009080772a4 */ /* 0x000fe2000f8e0207 */
[----:B------:R-:W-:Y:S01]  /*b590*/  LOP3.LUT R5, R10, UR4, RZ, 0xc0, !PT ;  /* 0x000000040a057c12 */ /* 0x000fe2000f8ec0ff */
[----:B------:R-:W-:Y:S01]  /*b5a0*/  IMAD.MOV R4, RZ, RZ, -R3 ;  /* 0x000000ffff047224 */ /* 0x000fe200078e0a03 */
[----:B------:R-:W-:Y:S01]  /*b5b0*/  ULDC UR8, c[0x0][0x148] ;  /* 0x0000520000087ab9 */ /* 0x000fe20000000800 */
[----:B------:R-:W-:Y:S01]  /*b5c0*/  IMAD R18, R3, UR5, R2 ;  /* 0x0000000503127c24 */ /* 0x000fe2000f8e0202 */
[----:B------:R-:W-:Y:S01]  /*b5d0*/  PLOP3.LUT P1, PT, PT, PT, UP0, 0x80, 0x0 ;  /* 0x000000000000781c */ /* 0x000fe20003f2f008 */
[----:B------:R-:W-:Y:S01]  /*b5e0*/  IMAD.MOV.U32 R3, RZ, RZ, 0x1 ;  /* 0x00000001ff037424 */ /* 0x000fe200078e00ff */
[----:B------:R-:W-:-:S03]  /*b5f0*/  @UP0 UIMAD UR7, UR8, UR10, UR12 ;  /* 0x0000000a080702a4 */ /* 0x000fc6000f8e020c */
[----:B------:R-:W-:Y:S02]  /*b600*/  ULDC UR8, c[0x0][0x638] ;  /* 0x00018e0000087ab9 */ /* 0x000fe40000000800 */
[----:B------:R-:W-:Y:S02]  /*b610*/  IMAD R2, R4, UR8, R13 ;  /* 0x0000000804027c24 */ /* 0x000fe4000f8e020d */
[----:B--2---:R-:W-:Y:S01]  /*b620*/  IMAD R18, R18, R15, UR7 ;  /* 0x0000000712127e24 */ /* 0x004fe2000f8e020f */
[----:B------:R-:W-:Y:S02]  /*b630*/  ULDC UR7, c[0x0][0x600] ;  /* 0x0001800000077ab9 */ /* 0x000fe40000000800 */
[----:B------:R-:W-:-:S05]  /*b640*/  IMAD R5, R2, UR7, R5 ;  /* 0x0000000702057c24 */ /* 0x000fca000f8e0205 */
[----:B------:R-:W-:Y:S02]  /*b650*/  SEL R2, R5, R18, !P1 ;  /* 0x0000001205027207 */ /* 0x000fe40004800000 */
[----:B------:R-:W-:-:S07]  /*b660*/  SEL R18, R18, R5, !P1 ;  /* 0x0000000512127207 */ /* 0x000fce0004800000 */
.L_x_299:
[----:B------:R-:W-:Y:S05]  /*b670*/  BSYNC B1 ;  /* 0x0000000000017941 */ /* 0x000fea0003800000 */
.L_x_298:
[----:B------:R-:W-:-:S13]  /*b680*/  LOP3.LUT P1, RZ, R3, 0xff, RZ, 0xc0, !PT ;  /* 0x000000ff03ff7812 */ /* 0x000fda000782c0ff */
[----:B------:R-:W-:Y:S05]  /*b690*/  @P1 BRA `(.L_x_302) ;  /* 0xfffffff400081947 */ /* 0x000fea000383ffff */
[----:B------:R-:W-:Y:S05]  /*b6a0*/  BSYNC B0 ;  /* 0x0000000000007941 */ /* 0x000fea0003800000 */
.L_x_290:
[----:B------:R-:W-:-:S03]  /*b6b0*/  UMOV UR7, 0xffffffff ;  /* 0xffffffff00077882 */ /* 0x000fc60000000000 */
[----:B------:R-:W-:Y:S05]  /*b6c0*/  BRA.DIV UR7, `(.L_x_303) ;  /* 0x0000000207fc7947 */ /* 0x000fea000b800000 */
[----:B------:R-:W-:-:S13]  /*b6d0*/  ELECT P6, URZ, PT ;  /* 0x00000000003f782f */ /* 0x000fda00038c0000 */
.L_x_317:
[----:B------:R-:W-:Y:S04]  /*b6e0*/  BSSY B0, `(.L_x_304) ;  /* 0x000001a000007945 */ /* 0x000fe80003800000 */
[----:B------:R-:W-:Y:S05]  /*b6f0*/  @!P6 BRA `(.L_x_305) ;  /* 0x000000000060e947 */ /* 0x000fea0003800000 */
[----:B------:R-:W-:-:S04]  /*b700*/  ULOP3.LUT UR7, UR42, 0x2, URZ, 0xfc, !UPT ;  /* 0x000000022a077892 */ /* 0x000fc8000f8efc3f */
[----:B------:R-:W-:-:S06]  /*b710*/  UISETP.NE.AND UP0, UPT, UR7, 0x3, UPT ;  /* 0x000000030700788c */ /* 0x000fcc000bf05270 */
[----:B------:R-:W-:-:S13]  /*b720*/  PLOP3.LUT P0, PT, PT, PT, UP0, 0x80, 0x0 ;  /* 0x000000000000781c */ /* 0x000fda0003f0f008 */
[----:B------:R-:W-:Y:S05]  /*b730*/  @!P0 BRA `(.L_x_306) ;  /* 0x0000000000048947 */ /* 0x000fea0003800000 */
[----:B------:R-:W-:Y:S01]  /*b740*/  BPT.TRAP 0x1 ;  /* 0x000000040000795c */ /* 0x000fe20000300000 */
.L_x_306:
[----:B------:R-:W0:Y:S01]  /*b750*/  S2R R3, SR_CgaCtaId ;  /* 0x0000000000037919 */ /* 0x000e220000008800 */
[----:B------:R-:W-:-:S04]  /*b760*/  MOV R2, 0x400 ;  /* 0x0000040000027802 */ /* 0x000fc80000000f00 */
[----:B0-----:R-:W-:Y:S02]  /*b770*/  LEA R3, R3, R2, 0x18 ;  /* 0x0000000203037211 */ /* 0x001fe400078ec0ff */
[----:B------:R-:W-:-:S03]  /*b780*/  SHF.L.U32 R2, R8, 0x1f, RZ ;  /* 0x0000001f08027819 */ /* 0x000fc600000006ff */
[----:B------:R-:W-:-:S04]  /*b790*/  VIADD R3, R3, 0x10 ;  /* 0x0000001003037836 */ /* 0x000fc80000000000 */
[C---:B------:R-:W-:Y:S02]  /*b7a0*/  IMAD R7, R0.reuse, 0x8, R3 ;  /* 0x0000000800077824 */ /* 0x040fe400078e0203 */
[----:B------:R-:W-:Y:S02]  /*b7b0*/  VIADD R0, R0, 0x1 ;  /* 0x0000000100007836 */ /* 0x000fe40000000000 */
[----:B------:R-:W0:Y:S03]  /*b7c0*/  SYNCS.PHASECHK.TRANS64.TRYWAIT P0, [R7+URZ], R2 ;  /* 0x00000002070075a7 */ /* 0x000e26000800017f */
[----:B------:R-:W-:-:S04]  /*b7d0*/  ISETP.NE.AND P1, PT, R0, 0x2, PT ;  /* 0x000000020000780c */ /* 0x000fc80003f25270 */
[----:B------:R-:W-:Y:S02]  /*b7e0*/  SEL R5, RZ, 0x1, P1 ;  /* 0x00000001ff057807 */ /* 0x000fe40000800000 */
[----:B------:R-:W-:Y:S02]  /*b7f0*/  SEL R0, R0, RZ, P1 ;  /* 0x000000ff00007207 */ /* 0x000fe40000800000 */
[----:B------:R-:W-:Y:S01]  /*b800*/  LOP3.LUT R5, R8, R5, RZ, 0x3c, !PT ;  /* 0x0000000508057212 */ /* 0x000fe200078e3cff */
[----:B0-----:R-:W-:Y:S06]  /*b810*/  @!P0 BRA `(.L_x_307) ;  /* 0x0000000000c88947 */ /* 0x001fec0003800000 */
.L_x_318:
[----:B------:R-:W-:Y:S01]  /*b820*/  IMAD R3, R0, 0x8, R3 ;  /* 0x0000000800037824 */ /* 0x000fe200078e0203 */
[----:B------:R-:W-:-:S07]  /*b830*/  SHF.L.U32 R0, R5, 0x1f, RZ ;  /* 0x0000001f05007819 */ /* 0x000fce00000006ff */
.L_x_308:
[----:B-1----:R1:W2:Y:S02]  /*b840*/  SYNCS.PHASECHK.TRANS64.TRYWAIT P0, [R3+URZ], R0 ;  /* 0x00000000030075a7 */ /* 0x0022a4000800017f */
[----:B--2---:R-:W-:Y:S05]  /*b850*/  @!P0 NANOSLEEP.SYNCS 0x989680 ;  /* 0x009896800000895d */ /* 0x004fea0003900000 */
[----:B------:R-:W2:Y:S02]  /*b860*/  @!P0 SYNCS.PHASECHK.TRANS64 P0, [R3+URZ], R0 ;  /* 0x00000000030085a7 */ /* 0x000ea4000800007f */
[----:B--2---:R-:W-:Y:S05]  /*b870*/  @!P0 BRA `(.L_x_308) ;  /* 0xfffffffc00f08947 */ /* 0x004fea000383ffff */
.L_x_305:
[----:B------:R-:W-:Y:S05]  /*b880*/  BSYNC B0 ;  /* 0x0000000000007941 */ /* 0x000fea0003800000 */
.L_x_304:
[----:B------:R-:W-:Y:S05]  /*b890*/  EXIT ;  /* 0x000000000000794d */ /* 0x000fea0003800000 */
.L_x_14:
[----:B0-----:R0:W1:Y:S02]  /*b8a0*/  SYNCS.PHASECHK.TRANS64.TRYWAIT P0, [R157+URZ], R0 ;  /* 0x000000009d0075a7 */ /* 0x001064000800017f */
[----:B-1----:R-:W-:Y:S05]  /*b8b0*/  @!P0 NANOSLEEP.SYNCS 0x989680 ;  /* 0x009896800000895d */ /* 0x002fea0003900000 */
[----:B------:R-:W1:Y:S02]  /*b8c0*/  @!P0 SYNCS.PHASECHK.TRANS64 P0, [R157+URZ], R0 ;  /* 0x000000009d0085a7 */ /* 0x000e64000800007f */
[----:B-1----:R-:W-:Y:S05]  /*b8d0*/  @!P0 BRA `(.L_x_14) ;  /* 0xfffffffc00f08947 */ /* 0x002fea000383ffff */
[----:B------:R-:W-:Y:S05]  /*b8e0*/  BRA `(.L_x_309) ;  /* 0xffffff5c00187947 */ /* 0x000fea000383ffff */
.L_x_19:
[----:B-1----:R1:W2:Y:S02]  /*b8f0*/  SYNCS.PHASECHK.TRANS64.TRYWAIT P1, [R3+URZ], R0 ;  /* 0x00000000030075a7 */ /* 0x0022a4000802017f */
[----:B--2---:R-:W-:Y:S05]  /*b900*/  @!P1 NANOSLEEP.SYNCS 0x989680 ;  /* 0x009896800000995d */ /* 0x004fea0003900000 */
[----:B------:R-:W2:Y:S02]  /*b910*/  @!P1 SYNCS.PHASECHK.TRANS64 P1, [R3+URZ], R0 ;  /* 0x00000000030095a7 */ /* 0x000ea4000802007f */
[----:B--2---:R-:W-:Y:S05]  /*b920*/  @!P1 BRA `(.L_x_19) ;  /* 0xfffffffc00f09947 */ /* 0x004fea000383ffff */
[----:B------:R-:W-:Y:S05]  /*b930*/  BRA `(.L_x_18) ;  /* 0xffffff5c00887947 */ /* 0x000fea000383ffff */
.L_x_24:
[----:B-1----:R-:W-:-:S04]  /*b940*/  IMAD.U32 R4, RZ, RZ, UR8 ;  /* 0x00000008ff047e24 */ /* 0x002fc8000f8e00ff */
[----:B------:R1:W2:Y:S03]  /*b950*/  SYNCS.PHASECHK.TRANS64.TRYWAIT P1, [R4+URZ], R3 ;  /* 0x00000003040075a7 */ /* 0x0002a6000802017f */
[----:B--2---:R-:W-:Y:S05]  /*b960*/  @!P1 NANOSLEEP.SYNCS 0x989680 ;  /* 0x009896800000995d */ /* 0x004fea0003900000 */
[----:B------:R-:W2:Y:S02]  /*b970*/  @!P1 SYNCS.PHASECHK.TRANS64 P1, [R4+URZ], R3 ;  /* 0x00000003040095a7 */ /* 0x000ea4000802007f */
[----:B--2---:R-:W-:Y:S05]  /*b980*/  @!P1 BRA `(.L_x_24) ;  /* 0xfffffffc00ec9947 */ /* 0x004fea000383ffff */
[----:B------:R-:W-:Y:S05]  /*b990*/  BRA `(.L_x_23) ;  /* 0xffffff6000e47947 */ /* 0x000fea000383ffff */
.L_x_30:
[----:B0-----:R0:W1:Y:S02]  /*b9a0*/  SYNCS.PHASECHK.TRANS64.TRYWAIT P0, [R157+URZ+0x10], R0 ;  /* 0x000010009d0075a7 */ /* 0x001064000800017f */
[----:B-1----:R-:W-:Y:S05]  /*b9b0*/  @!P0 NANOSLEEP.SYNCS 0x989680 ;  /* 0x009896800000895d */ /* 0x002fea0003900000 */
[----:B------:R-:W1:Y:S02]  /*b9c0*/  @!P0 SYNCS.PHASECHK.TRANS64 P0, [R157+URZ+0x10], R0 ;  /* 0x000010009d0085a7 */ /* 0x000e64000800007f */
[----:B-1----:R-:W-:Y:S05]  /*b9d0*/  @!P0 BRA `(.L_x_30) ;  /* 0xfffffffc00f08947 */ /* 0x002fea000383ffff */
[----:B------:R-:W-:Y:S05]  /*b9e0*/  BRA `(.L_x_310) ;  /* 0xffffff6800b07947 */ /* 0x000fea000383ffff */
.L_x_291:
[----:B------:R-:W-:Y:S01]  /*b9f0*/  BSSY B1, `(.L_x_311) ;  /* 0x0000006000017945 */ /* 0x000fe20003800000 */
[----:B------:R-:W-:-:S07]  /*ba00*/  IMAD.MOV.U32 R15, RZ, RZ, -0x1 ;  /* 0xffffffffff0f7424 */ /* 0x000fce00078e00ff */
[----:B------:R-:W-:Y:S05]  /*ba10*/  WARPSYNC.COLLECTIVE R15, `(.L_x_312) ;  /* 0x000000000f0c7348 */ /* 0x000fea0003c00000 */
[----:B------:R-:W-:Y:S02]  /*ba20*/  ELECT P6, UR62, PT ;  /* 0x00000000003e782f */ /* 0x000fe400038c0000 */
[----:B------:R-:W-:Y:S01]  /*ba30*/  MOV R14, UR62 ;  /* 0x0000003e000e7c02 */ /* 0x000fe20008000f00 */
[----:B------:R-:W-:Y:S10]  /*ba40*/  ENDCOLLECTIVE ;  /* 0x000000000000791b */ /* 0x000ff40003800000 */
.L_x_312:
[----:B------:R-:W-:Y:S05]  /*ba50*/  BSYNC B1 ;  /* 0x0000000000017941 */ /* 0x000fea0003800000 */
.L_x_311:
[----:B------:R-:W-:Y:S05]  /*ba60*/  BRA `(.L_x_313) ;  /* 0xfffffff000207947 */ /* 0x000fea000383ffff */
.L_x_294:
[----:B-1----:R1:W2:Y:S02]  /*ba70*/  SYNCS.PHASECHK.TRANS64.TRYWAIT P1, [R7+URZ+0x10], R4 ;  /* 0x00001004070075a7 */ /* 0x0022a4000802017f */
[----:B--2---:R-:W-:Y:S05]  /*ba80*/  @!P1 NANOSLEEP.SYNCS 0x989680 ;  /* 0x009896800000995d */ /* 0x004fea0003900000 */
[----:B------:R-:W2:Y:S02]  /*ba90*/  @!P1 SYNCS.PHASECHK.TRANS64 P1, [R7+URZ+0x10], R4 ;  /* 0x00001004070095a7 */ /* 0x000ea4000802007f */
[----:B--2---:R-:W-:Y:S05]  /*baa0*/  @!P1 BRA `(.L_x_294) ;  /* 0xfffffffc00f09947 */ /* 0x004fea000383ffff */
[----:B------:R-:W-:Y:S05]  /*bab0*/  BRA `(.L_x_314) ;  /* 0xfffffff000547947 */ /* 0x000fea000383ffff */
.L_x_303:
[----:B------:R-:W-:Y:S01]  /*bac0*/  BSSY B0, `(.L_x_315) ;  /* 0x0000006000007945 */ /* 0x000fe20003800000 */
[----:B------:R-:W-:-:S07]  /*bad0*/  IMAD.MOV.U32 R15, RZ, RZ, -0x1 ;  /* 0xffffffffff0f7424 */ /* 0x000fce00078e00ff */
[----:B------:R-:W-:Y:S05]  /*bae0*/  WARPSYNC.COLLECTIVE R15, `(.L_x_316) ;  /* 0x000000000f0c7348 */ /* 0x000fea0003c00000 */
[----:B------:R-:W-:Y:S02]  /*baf0*/  ELECT P6, UR62, PT ;  /* 0x00000000003e782f */ /* 0x000fe400038c0000 */
[----:B------:R-:W-:Y:S01]  /*bb00*/  MOV R14, UR62 ;  /* 0x0000003e000e7c02 */ /* 0x000fe20008000f00 */
[----:B------:R-:W-:Y:S10]  /*bb10*/  ENDCOLLECTIVE ;  /* 0x000000000000791b */ /* 0x000ff40003800000 */
.L_x_316:
[----:B------:R-:W-:Y:S05]  /*bb20*/  BSYNC B0 ;  /* 0x0000000000007941 */ /* 0x000fea0003800000 */
.L_x_315:
[----:B------:R-:W-:Y:S05]  /*bb30*/  BRA `(.L_x_317) ;  /* 0xfffffff800e87947 */ /* 0x000fea000383ffff */
.L_x_307:
[----:B0-----:R0:W1:Y:S02]  /*bb40*/  SYNCS.PHASECHK.TRANS64.TRYWAIT P0, [R7+URZ], R2 ;  /* 0x00000002070075a7 */ /* 0x001064000800017f */
[----:B-1----:R-:W-:Y:S05]  /*bb50*/  @!P0 NANOSLEEP.SYNCS 0x989680 ;  /* 0x009896800000895d */ /* 0x002fea0003900000 */
[----:B------:R-:W1:Y:S02]  /*bb60*/  @!P0 SYNCS.PHASECHK.TRANS64 P0, [R7+URZ], R2 ;  /* 0x00000002070085a7 */ /* 0x000e64000800007f */
[----:B-1----:R-:W-:Y:S05]  /*bb70*/  @!P0 BRA `(.L_x_307) ;  /* 0xfffffffc00f08947 */ /* 0x002fea000383ffff */
[----:B------:R-:W-:Y:S05]  /*bb80*/  BRA `(.L_x_318) ;  /* 0xfffffffc00247947 */ /* 0x000fea000383ffff */
.L_x_319:
[----:B------:R-:W-:-:S00]  /*bb90*/  BRA `(.L_x_319) ;  /* 0xfffffffc00fc7947 */ /* 0x000fc0000383ffff */
[----:B------:R-:W-:-:S00]  /*bba0*/  NOP ;  /* 0x0000000000007918 */ /* 0x000fc00000000000 */
        /* <DEDUP_REMOVED lines=13> */
.L_x_320:


//--------------------- .nv.global.init           --------------------------
	.section	.nv.global.init,"aw",@progbits
.nv.global.init:
	.type		$str$22,@object
	.size		$str$22,($str$23 - $str$22)
$str$22:
        /*0000*/ 	.byte	0x6b, 0x5f, 0x74, 0x69, 0x6c, 0x65, 0x5f, 0x63, 0x6f, 0x75, 0x6e, 0x74, 0x20, 0x3e, 0x3d, 0x20
        /*0010*/ 	.byte	0x31, 0x00
	.type		$str$23,@object
	.size		$str$23,(__unnamed_1 - $str$23)
$str$23:
        /*0012*/ 	.byte	0x2f, 0x74, 0x6d, 0x70, 0x2f, 0x63, 0x75, 0x74, 0x6c, 0x61, 0x73, 0x73, 0x5f, 0x73, 0x77, 0x65
        /*0022*/ 	.byte	0x65, 0x70, 0x5f, 0x73, 0x72, 0x63, 0x2f, 0x69, 0x6e, 0x63, 0x6c, 0x75, 0x64, 0x65, 0x2f, 0x63
        /*0032*/ 	.byte	0x75, 0x74, 0x6c, 0x61, 0x73, 0x73, 0x2f, 0x67, 0x65, 0x6d, 0x6d, 0x2f, 0x63, 0x6f, 0x6c, 0x6c
        /*0042*/ 	.byte	0x65, 0x63, 0x74, 0x69, 0x76, 0x65, 0x2f, 0x73, 0x6d, 0x39, 0x30, 0x5f, 0x6d, 0x6d, 0x61, 0x5f
        /*0052*/ 	.byte	0x74, 0x6d, 0x61, 0x5f, 0x67, 0x6d, 0x6d, 0x61, 0x5f, 0x73, 0x73, 0x5f, 0x77, 0x61, 0x72, 0x70
        /*0062*/ 	.byte	0x73, 0x70, 0x65, 0x63, 0x69, 0x61, 0x6c, 0x69, 0x7a, 0x65, 0x64, 0x2e, 0x68, 0x70, 0x70, 0x00
	.type		__unnamed_1,@object
	.size		__unnamed_1,(.L_0 - __unnamed_1)
__unnamed_1:
        /*0072*/ 	.byte	0x76, 0x6f, 0x69, 0x64, 0x20, 0x63, 0x75, 0x74, 0x6c, 0x61, 0x73, 0x73, 0x3a, 0x3a, 0x67, 0x65
        /* <DEDUP_REMOVED lines=180> */
        /*0bc2*/ 	.byte	0x79, 0x5d, 0x00
.L_0:


//--------------------- .nv.shared._ZN7cutlass13device_kernelINS_4gemm6kernel13GemmUniversalIN4cute5tupleIJiiiiEEENS1_10collective13CollectiveMmaINS1_34MainloopSm90TmaGmmaWarpSpecializedILi2ENS5_IJNS4_1CILi1EEESB_SB_EEENS1_32KernelTmaWarpSpecializedPingpongEEENS5_IJNSA_ILi64EEENSA_ILi256EEENSA_ILi128EEEEEENS_10bfloat16_tENS5_IJlSB_lEEESJ_SK_NS4_8TiledMMAINS4_8MMA_AtomIJNS4_4SM904GMMA28MMA_64x256x16_F32BF16BF16_SSILNSO_5MajorE0ELSQ_0ELNSO_7ScaleInE1ELSR_1EEEEEENS4_6LayoutISC_NS5_IJNSA_ILi0EEESV_SV_EEEEENS5_IJNS4_10UnderscoreESY_SY_EEEEENS4_13SM90_TMA_LOADENS4_14ComposedLayoutINS4_7SwizzleILi3ELi4ELi3EEENS4_18smem_ptr_flag_bitsILi16EEENSU_INS5_IJNSA_ILi8EEESF_EEENS5_IJSF_SB_EEEEEEEvNS4_8identityES11_S1B_vS1C_EENS_8epilogue10collective6detail29Sm90TmaWarpSpecializedAdapterINS1F_15DefaultEpilogueISJ_SK_SK_NS1E_6thread17LinearCombinationISJ_Li1EffLNS1J_9ScaleType4KindE0ELNS_15FloatRoundStyleE2ESJ_EENS1_15EpilogueDefaultEEEEEvvEEEEvNT_6ParamsE --------------------------
	.section	.nv.shared._ZN7cutlass13device_kernelINS_4gemm6kernel13GemmUniversalIN4cute5tupleIJiiiiEEENS1_10collective13CollectiveMmaINS1_34MainloopSm90TmaGmmaWarpSpecializedILi2ENS5_IJNS4_1CILi1EEESB_SB_EEENS1_32KernelTmaWarpSpecializedPingpongEEENS5_IJNSA_ILi64EEENSA_ILi256EEENSA_ILi128EEEEEENS_10bfloat16_tENS5_IJlSB_lEEESJ_SK_NS4_8TiledMMAINS4_8MMA_AtomIJNS4_4SM904GMMA28MMA_64x256x16_F32BF16BF16_SSILNSO_5MajorE0ELSQ_0ELNSO_7ScaleInE1ELSR_1EEEEEENS4_6LayoutISC_NS5_IJNSA_ILi0EEESV_SV_EEEEENS5_IJNS4_10UnderscoreESY_SY_EEEEENS4_13SM90_TMA_LOADENS4_14ComposedLayoutINS4_7SwizzleILi3ELi4ELi3EEENS4_18smem_ptr_flag_bitsILi16EEENSU_INS5_IJNSA_ILi8EEESF_EEENS5_IJSF_SB_EEEEEEEvNS4_8identityES11_S1B_vS1C_EENS_8epilogue10collective6detail29Sm90TmaWarpSpecializedAdapterINS1F_15DefaultEpilogueISJ_SK_SK_NS1E_6thread17LinearCombinationISJ_Li1EffLNS1J_9ScaleType4KindE0ELNS_15FloatRoundStyleE2ESJ_EENS1_15EpilogueDefaultEEEEEvvEEEEvNT_6ParamsE,"aw",@nobits
	.sectionflags	@""
	.align	16
	.zero		1024


//--------------------- .nv.shared.reserved.0     --------------------------
	.section	.nv.shared.reserved.0,"aw",@nobits
	.weak		__nv_reservedSMEM_offset_0_alias
	.size		__nv_reservedSMEM_offset_0_alias, 0, 0
	.other		__nv_reservedSMEM_offset_0_alias,@"STO_CUDA_RESERVED_SHARED STV_DEFAULT"
__nv_reservedSMEM_offset_0_alias:
	.zero		0


//--------------------- .nv.global                --------------------------
	.section	.nv.global,"aw",@nobits
.nv.global:
	.type		_ZN40_INTERNAL_94900096_4_k_cu_f9146f26_154964cute1_E,@object
	.size		_ZN40_INTERNAL_94900096_4_k_cu_f9146f26_154964cute1_E,(_ZN40_INTERNAL_94900096_4_k_cu_f9146f26_154964cuda3std3__45__cpo6cbeginE - _ZN40_INTERNAL_94900096_4_k_cu_f9146f26_154964cute1_E)
_ZN40_INTERNAL_94900096_4_k_cu_f9146f26_154964cute1_E:
	.zero		1
	.type		_ZN40_INTERNAL_94900096_4_k_cu_f9146f26_154964cuda3std3__45__cpo6cbeginE,@object
	.size		_ZN40_INTERNAL_94900096_4_k_cu_f9146f26_154964cuda3std3__45__cpo6cbeginE,(_ZN40_INTERNAL_94900096_4_k_cu_f9146f26_154964cuda3std3__48in_placeE - _ZN40_INTERNAL_94900096_4_k_cu_f9146f26_154964cuda3std3__45__cpo6cbeginE)
_ZN40_INTERNAL_94900096_4_k_cu_f9146f26_154964cuda3std3__45__cpo6cbeginE:
	.zero		1
	.type		_ZN40_INTERNAL_94900096_4_k_cu_f9146f26_154964cuda3std3__48in_placeE,@object
	.size		_ZN40_INTERNAL_94900096_4_k_cu_f9146f26_154964cuda3std3__48in_placeE,(_ZN40_INTERNAL_94900096_4_k_cu_f9146f26_154964cuda3std6ranges3__45__cpo9iter_moveE - _ZN40_INTERNAL_94900096_4_k_cu_f9146f26_154964cuda3std3__48in_placeE)
_ZN40_INTERNAL_94900096_4_k_cu_f9146f26_154964cuda3std3__48in_placeE:
	.zero		1
	.type		_ZN40_INTERNAL_94900096_4_k_cu_f9146f26_154964cuda3std6ranges3__45__cpo9iter_moveE,@object
	.size		_ZN40_INTERNAL_94900096_4_k_cu_f9146f26_154964cuda3std6ranges3__45__cpo9iter_moveE,(_ZN40_INTERNAL_94900096_4_k_cu_f9146f26_154964cuda3std3__45__cpo5beginE - _ZN40_INTERNAL_94900096_4_k_cu_f9146f26_154964cuda3std6ranges3__45__cpo9iter_moveE)
_ZN40_INTERNAL_94900096_4_k_cu_f9146f26_154964cuda3std6ranges3__45__cpo9iter_moveE:
	.zero		1
	.type		_ZN40_INTERNAL_94900096_4_k_cu_f9146f26_154964cuda3std3__45__cpo5beginE,@object
	.size		_ZN40_INTERNAL_94900096_4_k_cu_f9146f26_154964cuda3std3__45__cpo5beginE,(_ZN40_INTERNAL_94900096_4_k_cu_f9146f26_154964cuda3std3__442_GLOBAL__N__94900096_4_k_cu_f9146f26_154966ignoreE - _ZN40_INTERNAL_94900096_4_k_cu_f9146f26_154964cuda3std3__45__cpo5beginE)
_ZN40_INTERNAL_94900096_4_k_cu_f9146f26_154964cuda3std3__45__cpo5beginE:
	.zero		1
	.type		_ZN40_INTERNAL_94900096_4_k_cu_f9146f26_154964cuda3std3__442_GLOBAL__N__94900096_4_k_cu_f9146f26_154966ignoreE,@object
	.size		_ZN40_INTERNAL_94900096_4_k_cu_f9146f26_154964cuda3std3__442_GLOBAL__N__94900096_4_k_cu_f9146f26_154966ignoreE,(_ZN40_INTERNAL_94900096_4_k_cu_f9146f26_154964cute7productE - _ZN40_INTERNAL_94900096_4_k_cu_f9146f26_154964cuda3std3__442_GLOBAL__N__94900096_4_k_cu_f9146f26_154966ignoreE)
_ZN40_INTERNAL_94900096_4_k_cu_f9146f26_154964cuda3std3__442_GLOBAL__N__94900096_4_k_cu_f9146f26_154966ignoreE:
	.zero		1
	.type		_ZN40_INTERNAL_94900096_4_k_cu_f9146f26_154964cute7productE,@object
	.size		_ZN40_INTERNAL_94900096_4_k_cu_f9146f26_154964cute7productE,(_ZN40_INTERNAL_94900096_4_k_cu_f9146f26_154964cuda3std3__45__cpo3endE - _ZN40_INTERNAL_94900096_4_k_cu_f9146f26_154964cute7productE)
_ZN40_INTERNAL_94900096_4_k_cu_f9146f26_154964cute7productE:
	.zero		1
	.type		_ZN40_INTERNAL_94900096_4_k_cu_f9146f26_154964cuda3std3__45__cpo3endE,@object
	.size		_ZN40_INTERNAL_94900096_4_k_cu_f9146f26_154964cuda3std3__45__cpo3endE,(_ZN40_INTERNAL_94900096_4_k_cu_f9146f26_154964cuda3std3__419piecewise_constructE - _ZN40_INTERNAL_94900096_4_k_cu_f9146f26_154964cuda3std3__45__cpo3endE)
_ZN40_INTERNAL_94900096_4_k_cu_f9146f26_154964cuda3std3__45__cpo3endE:
	.zero		1
	.type		_ZN40_INTERNAL_94900096_4_k_cu_f9146f26_154964cuda3std3__419piecewise_constructE,@object
	.size		_ZN40_INTERNAL_94900096_4_k_cu_f9146f26_154964cuda3std3__419piecewise_constructE,(_ZN40_INTERNAL_94900096_4_k_cu_f9146f26_154964cuda3std3__45__cpo4cendE - _ZN40_INTERNAL_94900096_4_k_cu_f9146f26_154964cuda3std3__419piecewise_constructE)
_ZN40_INTERNAL_94900096_4_k_cu_f9146f26_154964cuda3std3__419piecewise_constructE:
	.zero		1
	.type		_ZN40_INTERNAL_94900096_4_k_cu_f9146f26_154964cuda3std3__45__cpo4cendE,@object
	.size		_ZN40_INTERNAL_94900096_4_k_cu_f9146f26_154964cuda3std3__45__cpo4cendE,(_ZN40_INTERNAL_94900096_4_k_cu_f9146f26_154964cuda3std6ranges3__45__cpo4swapE - _ZN40_INTERNAL_94900096_4_k_cu_f9146f26_154964cuda3std3__45__cpo4cendE)
_ZN40_INTERNAL_94900096_4_k_cu_f9146f26_154964cuda3std3__45__cpo4cendE:
	.zero		1
	.type		_ZN40_INTERNAL_94900096_4_k_cu_f9146f26_154964cuda3std6ranges3__45__cpo4swapE,@object
	.size		_ZN40_INTERNAL_94900096_4_k_cu_f9146f26_154964cuda3std6ranges3__45__cpo4swapE,(.L_8 - _ZN40_INTERNAL_94900096_4_k_cu_f9146f26_154964cuda3std6ranges3__45__cpo4swapE)
_ZN40_INTERNAL_94900096_4_k_cu_f9146f26_154964cuda3std6ranges3__45__cpo4swapE:
	.zero		1
.L_8:


//--------------------- .nv.constant0._ZN7cutlass13device_kernelINS_4gemm6kernel13GemmUniversalIN4cute5tupleIJiiiiEEENS1_10collective13CollectiveMmaINS1_34MainloopSm90TmaGmmaWarpSpecializedILi2ENS5_IJNS4_1CILi1EEESB_SB_EEENS1_32KernelTmaWarpSpecializedPingpongEEENS5_IJNSA_ILi64EEENSA_ILi256EEENSA_ILi128EEEEEENS_10bfloat16_tENS5_IJlSB_lEEESJ_SK_NS4_8TiledMMAINS4_8MMA_AtomIJNS4_4SM904GMMA28MMA_64x256x16_F32BF16BF16_SSILNSO_5MajorE0ELSQ_0ELNSO_7ScaleInE1ELSR_1EEEEEENS4_6LayoutISC_NS5_IJNSA_ILi0EEESV_SV_EEEEENS5_IJNS4_10UnderscoreESY_SY_EEEEENS4_13SM90_TMA_LOADENS4_14ComposedLayoutINS4_7SwizzleILi3ELi4ELi3EEENS4_18smem_ptr_flag_bitsILi16EEENSU_INS5_IJNSA_ILi8EEESF_EEENS5_IJSF_SB_EEEEEEEvNS4_8identityES11_S1B_vS1C_EENS_8epilogue10collective6detail29Sm90TmaWarpSpecializedAdapterINS1F_15DefaultEpilogueISJ_SK_SK_NS1E_6thread17LinearCombinationISJ_Li1EffLNS1J_9ScaleType4KindE0ELNS_15FloatRoundStyleE2ESJ_EENS1_15EpilogueDefaultEEEEEvvEEEEvNT_6ParamsE --------------------------
	.section	.nv.constant0._ZN7cutlass13device_kernelINS_4gemm6kernel13GemmUniversalIN4cute5tupleIJiiiiEEENS1_10collective13CollectiveMmaINS1_34MainloopSm90TmaGmmaWarpSpecializedILi2ENS5_IJNS4_1CILi1EEESB_SB_EEENS1_32KernelTmaWarpSpecializedPingpongEEENS5_IJNSA_ILi64EEENSA_ILi256EEENSA_ILi128EEEEEENS_10bfloat16_tENS5_IJlSB_lEEESJ_SK_NS4_8TiledMMAINS4_8MMA_AtomIJNS4_4SM904GMMA28MMA_64x256x16_F32BF16BF16_SSILNSO_5MajorE0ELSQ_0ELNSO_7ScaleInE1ELSR_1EEEEEENS4_6LayoutISC_NS5_IJNSA_ILi0EEESV_SV_EEEEENS5_IJNS4_10UnderscoreESY_SY_EEEEENS4_13SM90_TMA_LOADENS4_14ComposedLayoutINS4_7SwizzleILi3ELi4ELi3EEENS4_18smem_ptr_flag_bitsILi16EEENSU_INS5_IJNSA_ILi8EEESF_EEENS5_IJSF_SB_EEEEEEEvNS4_8identityES11_S1B_vS1C_EENS_8epilogue10collective6detail29Sm90TmaWarpSpecializedAdapterINS1F_15DefaultEpilogueISJ_SK_SK_NS1E_6thread17LinearCombinationISJ_Li1EffLNS1J_9ScaleType4KindE0ELNS_15FloatRoundStyleE2ESJ_EENS1_15EpilogueDefaultEEEEEvvEEEEvNT_6ParamsE,"a",@progbits
	.sectionflags	@""
	.align	4
.nv.constant0._ZN7cutlass13device_kernelINS_4gemm6kernel13GemmUniversalIN4cute5tupleIJiiiiEEENS1_10collective13CollectiveMmaINS1_34MainloopSm90TmaGmmaWarpSpecializedILi2ENS5_IJNS4_1CILi1EEESB_SB_EEENS1_32KernelTmaWarpSpecializedPingpongEEENS5_IJNSA_ILi64EEENSA_ILi256EEENSA_ILi128EEEEEENS_10bfloat16_tENS5_IJlSB_lEEESJ_SK_NS4_8TiledMMAINS4_8MMA_AtomIJNS4_4SM904GMMA28MMA_64x256x16_F32BF16BF16_SSILNSO_5MajorE0ELSQ_0ELNSO_7ScaleInE1ELSR_1EEEEEENS4_6LayoutISC_NS5_IJNSA_ILi0EEESV_SV_EEEEENS5_IJNS4_10UnderscoreESY_SY_EEEEENS4_13SM90_TMA_LOADENS4_14ComposedLayoutINS4_7SwizzleILi3ELi4ELi3EEENS4_18smem_ptr_flag_bitsILi16EEENSU_INS5_IJNSA_ILi8EEESF_EEENS5_IJSF_SB_EEEEEEEvNS4_8identityES11_S1B_vS1C_EENS_8epilogue10collective6detail29Sm90TmaWarpSpecializedAdapterINS1F_15DefaultEpilogueISJ_SK_SK_NS1E_6thread17LinearCombinationISJ_Li1EffLNS1J_9ScaleType4KindE0ELNS_15FloatRoundStyleE2ESJ_EENS1_15EpilogueDefaultEEEEEvvEEEEvNT_6ParamsE:
	.zero		1664


//--------------------- SYMBOLS --------------------------

	.type		.nv.reservedSmem.offset0,@object
	.size		.nv.reservedSmem.offset0,0x4
	.type		__assertfail,@function
